//
// Generated by NVIDIA NVVM Compiler
//
// Compiler Build ID: CL-36424714
// Cuda compilation tools, release 13.0, V13.0.88
// Based on NVVM 20.0.0
//

.version 9.0
.target sm_100
.address_size 64

	// .globl	_Z9ICDKernelPfS_ii
// _ZZ14labelingKernelPfS_S_PiS0_S_iiiE20counts_privatization has been demoted
// _ZZ12updateKernelPfPiS_S_iiE12error_shared has been demoted
.extern .shared .align 16 .b8 centroids_shared[];

.visible .entry _Z9ICDKernelPfS_ii(
	.param .u64 .ptr .align 1 _Z9ICDKernelPfS_ii_param_0,
	.param .u64 .ptr .align 1 _Z9ICDKernelPfS_ii_param_1,
	.param .u32 _Z9ICDKernelPfS_ii_param_2,
	.param .u32 _Z9ICDKernelPfS_ii_param_3
)
{
	.reg .pred 	%p<12>;
	.reg .b32 	%r<68>;
	.reg .b32 	%f<85>;
	.reg .b64 	%rd<9>;

	ld.param.u64 	%rd2, [_Z9ICDKernelPfS_ii_param_0];
	ld.param.u64 	%rd3, [_Z9ICDKernelPfS_ii_param_1];
	ld.param.u32 	%r26, [_Z9ICDKernelPfS_ii_param_2];
	ld.param.u32 	%r27, [_Z9ICDKernelPfS_ii_param_3];
	mov.u32 	%r1, %tid.x;
	mov.u32 	%r2, %tid.y;
	setp.ge.s32 	%p1, %r1, %r26;
	@%p1 bra 	$L__BB0_3;
	mul.lo.s32 	%r3, %r26, %r2;
	mov.u32 	%r4, %ntid.x;
	cvta.to.global.u64 	%rd1, %rd2;
	mov.u32 	%r61, %r1;
$L__BB0_2:
	add.s32 	%r28, %r61, %r3;
	mul.wide.s32 	%rd4, %r28, 4;
	add.s64 	%rd5, %rd1, %rd4;
	ld.global.f32 	%f13, [%rd5];
	shl.b32 	%r29, %r28, 2;
	mov.u32 	%r30, centroids_shared;
	add.s32 	%r31, %r30, %r29;
	st.shared.f32 	[%r31], %f13;
	add.s32 	%r61, %r61, %r4;
	setp.lt.s32 	%p2, %r61, %r26;
	@%p2 bra 	$L__BB0_2;
$L__BB0_3:
	bar.sync 	0;
	mul.lo.s32 	%r7, %r26, %r1;
	mul.lo.s32 	%r8, %r26, %r2;
	setp.lt.s32 	%p3, %r26, 1;
	mov.f32 	%f84, 0f00000000;
	@%p3 bra 	$L__BB0_15;
	and.b32  	%r9, %r26, 7;
	setp.lt.u32 	%p4, %r26, 8;
	mov.f32 	%f84, 0f00000000;
	mov.b32 	%r66, 0;
	@%p4 bra 	$L__BB0_7;
	and.b32  	%r66, %r26, 2147483640;
	neg.s32 	%r64, %r66;
	shl.b32 	%r33, %r7, 2;
	mov.u32 	%r34, centroids_shared;
	add.s32 	%r35, %r33, %r34;
	add.s32 	%r63, %r35, 16;
	shl.b32 	%r36, %r8, 2;
	add.s32 	%r37, %r36, %r34;
	add.s32 	%r62, %r37, 16;
	mov.f32 	%f84, 0f00000000;
$L__BB0_6:
	.pragma "nounroll";
	ld.shared.f32 	%f18, [%r63+-16];
	ld.shared.f32 	%f19, [%r62+-16];
	sub.f32 	%f20, %f18, %f19;
	fma.rn.f32 	%f21, %f20, %f20, %f84;
	ld.shared.f32 	%f22, [%r63+-12];
	ld.shared.f32 	%f23, [%r62+-12];
	sub.f32 	%f24, %f22, %f23;
	fma.rn.f32 	%f25, %f24, %f24, %f21;
	ld.shared.f32 	%f26, [%r63+-8];
	ld.shared.f32 	%f27, [%r62+-8];
	sub.f32 	%f28, %f26, %f27;
	fma.rn.f32 	%f29, %f28, %f28, %f25;
	ld.shared.f32 	%f30, [%r63+-4];
	ld.shared.f32 	%f31, [%r62+-4];
	sub.f32 	%f32, %f30, %f31;
	fma.rn.f32 	%f33, %f32, %f32, %f29;
	ld.shared.f32 	%f34, [%r63];
	ld.shared.f32 	%f35, [%r62];
	sub.f32 	%f36, %f34, %f35;
	fma.rn.f32 	%f37, %f36, %f36, %f33;
	ld.shared.f32 	%f38, [%r63+4];
	ld.shared.f32 	%f39, [%r62+4];
	sub.f32 	%f40, %f38, %f39;
	fma.rn.f32 	%f41, %f40, %f40, %f37;
	ld.shared.f32 	%f42, [%r63+8];
	ld.shared.f32 	%f43, [%r62+8];
	sub.f32 	%f44, %f42, %f43;
	fma.rn.f32 	%f45, %f44, %f44, %f41;
	ld.shared.f32 	%f46, [%r63+12];
	ld.shared.f32 	%f47, [%r62+12];
	sub.f32 	%f48, %f46, %f47;
	fma.rn.f32 	%f84, %f48, %f48, %f45;
	add.s32 	%r64, %r64, 8;
	add.s32 	%r63, %r63, 32;
	add.s32 	%r62, %r62, 32;
	setp.ne.s32 	%p5, %r64, 0;
	@%p5 bra 	$L__BB0_6;
$L__BB0_7:
	setp.eq.s32 	%p6, %r9, 0;
	@%p6 bra 	$L__BB0_15;
	and.b32  	%r21, %r26, 3;
	setp.lt.u32 	%p7, %r9, 4;
	@%p7 bra 	$L__BB0_10;
	add.s32 	%r38, %r66, %r7;
	shl.b32 	%r39, %r38, 2;
	mov.u32 	%r40, centroids_shared;
	add.s32 	%r41, %r40, %r39;
	ld.shared.f32 	%f50, [%r41];
	add.s32 	%r42, %r66, %r8;
	shl.b32 	%r43, %r42, 2;
	add.s32 	%r44, %r40, %r43;
	ld.shared.f32 	%f51, [%r44];
	sub.f32 	%f52, %f50, %f51;
	fma.rn.f32 	%f53, %f52, %f52, %f84;
	ld.shared.f32 	%f54, [%r41+4];
	ld.shared.f32 	%f55, [%r44+4];
	sub.f32 	%f56, %f54, %f55;
	fma.rn.f32 	%f57, %f56, %f56, %f53;
	ld.shared.f32 	%f58, [%r41+8];
	ld.shared.f32 	%f59, [%r44+8];
	sub.f32 	%f60, %f58, %f59;
	fma.rn.f32 	%f61, %f60, %f60, %f57;
	ld.shared.f32 	%f62, [%r41+12];
	ld.shared.f32 	%f63, [%r44+12];
	sub.f32 	%f64, %f62, %f63;
	fma.rn.f32 	%f84, %f64, %f64, %f61;
	add.s32 	%r66, %r66, 4;
$L__BB0_10:
	setp.eq.s32 	%p8, %r21, 0;
	@%p8 bra 	$L__BB0_15;
	setp.eq.s32 	%p9, %r21, 1;
	@%p9 bra 	$L__BB0_13;
	add.s32 	%r45, %r66, %r7;
	shl.b32 	%r46, %r45, 2;
	mov.u32 	%r47, centroids_shared;
	add.s32 	%r48, %r47, %r46;
	ld.shared.f32 	%f66, [%r48];
	add.s32 	%r49, %r66, %r8;
	shl.b32 	%r50, %r49, 2;
	add.s32 	%r51, %r47, %r50;
	ld.shared.f32 	%f67, [%r51];
	sub.f32 	%f68, %f66, %f67;
	fma.rn.f32 	%f69, %f68, %f68, %f84;
	ld.shared.f32 	%f70, [%r48+4];
	ld.shared.f32 	%f71, [%r51+4];
	sub.f32 	%f72, %f70, %f71;
	fma.rn.f32 	%f84, %f72, %f72, %f69;
	add.s32 	%r66, %r66, 2;
$L__BB0_13:
	and.b32  	%r52, %r26, 1;
	setp.eq.b32 	%p10, %r52, 1;
	not.pred 	%p11, %p10;
	@%p11 bra 	$L__BB0_15;
	add.s32 	%r53, %r66, %r7;
	shl.b32 	%r54, %r53, 2;
	mov.u32 	%r55, centroids_shared;
	add.s32 	%r56, %r55, %r54;
	ld.shared.f32 	%f73, [%r56];
	add.s32 	%r57, %r66, %r8;
	shl.b32 	%r58, %r57, 2;
	add.s32 	%r59, %r55, %r58;
	ld.shared.f32 	%f74, [%r59];
	sub.f32 	%f75, %f73, %f74;
	fma.rn.f32 	%f84, %f75, %f75, %f84;
$L__BB0_15:
	cvta.to.global.u64 	%rd6, %rd3;
	sqrt.rn.f32 	%f76, %f84;
	mad.lo.s32 	%r60, %r27, %r2, %r1;
	mul.wide.s32 	%rd7, %r60, 4;
	add.s64 	%rd8, %rd6, %rd7;
	st.global.f32 	[%rd8], %f76;
	ret;

}
	// .globl	_Z14labelingKernelPfS_S_PiS0_S_iii
.visible .entry _Z14labelingKernelPfS_S_PiS0_S_iii(
	.param .u64 .ptr .align 1 _Z14labelingKernelPfS_S_PiS0_S_iii_param_0,
	.param .u64 .ptr .align 1 _Z14labelingKernelPfS_S_PiS0_S_iii_param_1,
	.param .u64 .ptr .align 1 _Z14labelingKernelPfS_S_PiS0_S_iii_param_2,
	.param .u64 .ptr .align 1 _Z14labelingKernelPfS_S_PiS0_S_iii_param_3,
	.param .u64 .ptr .align 1 _Z14labelingKernelPfS_S_PiS0_S_iii_param_4,
	.param .u64 .ptr .align 1 _Z14labelingKernelPfS_S_PiS0_S_iii_param_5,
	.param .u32 _Z14labelingKernelPfS_S_PiS0_S_iii_param_6,
	.param .u32 _Z14labelingKernelPfS_S_PiS0_S_iii_param_7,
	.param .u32 _Z14labelingKernelPfS_S_PiS0_S_iii_param_8
)
{
	.reg .pred 	%p<24>;
	.reg .b32 	%r<105>;
	.reg .b32 	%f<63>;
	.reg .b64 	%rd<49>;
	// demoted variable
	.shared .align 4 .b8 _ZZ14labelingKernelPfS_S_PiS0_S_iiiE20counts_privatization[4000];
	ld.param.u64 	%rd14, [_Z14labelingKernelPfS_S_PiS0_S_iii_param_0];
	ld.param.u64 	%rd16, [_Z14labelingKernelPfS_S_PiS0_S_iii_param_2];
	ld.param.u64 	%rd17, [_Z14labelingKernelPfS_S_PiS0_S_iii_param_3];
	ld.param.u64 	%rd19, [_Z14labelingKernelPfS_S_PiS0_S_iii_param_5];
	ld.param.u32 	%r42, [_Z14labelingKernelPfS_S_PiS0_S_iii_param_6];
	ld.param.u32 	%r43, [_Z14labelingKernelPfS_S_PiS0_S_iii_param_7];
	ld.param.u32 	%r44, [_Z14labelingKernelPfS_S_PiS0_S_iii_param_8];
	cvta.to.global.u64 	%rd1, %rd14;
	mul.lo.s32 	%r1, %r44, %r43;
	mov.u32 	%r45, %ctaid.x;
	mov.u32 	%r2, %ntid.x;
	mov.u32 	%r104, %tid.x;
	mad.lo.s32 	%r4, %r45, %r2, %r104;
	setp.ge.s32 	%p1, %r104, %r1;
	@%p1 bra 	$L__BB1_3;
	cvta.to.global.u64 	%rd2, %rd16;
	mov.u32 	%r91, %r104;
$L__BB1_2:
	mul.wide.s32 	%rd20, %r91, 4;
	add.s64 	%rd21, %rd2, %rd20;
	ld.global.f32 	%f1, [%rd21];
	shl.b32 	%r46, %r91, 2;
	mov.u32 	%r47, centroids_shared;
	add.s32 	%r48, %r47, %r46;
	st.shared.f32 	[%r48], %f1;
	add.s32 	%r91, %r91, %r2;
	setp.lt.s32 	%p2, %r91, %r1;
	@%p2 bra 	$L__BB1_2;
$L__BB1_3:
	mul.lo.s32 	%r5, %r44, %r44;
	setp.ge.u32 	%p3, %r104, %r5;
	@%p3 bra 	$L__BB1_6;
	cvta.to.global.u64 	%rd3, %rd19;
	mov.u32 	%r51, centroids_shared;
	mov.u32 	%r92, %r104;
$L__BB1_5:
	mul.wide.s32 	%rd22, %r92, 4;
	add.s64 	%rd23, %rd3, %rd22;
	ld.global.f32 	%f2, [%rd23];
	add.s32 	%r49, %r92, %r1;
	shl.b32 	%r50, %r49, 2;
	add.s32 	%r52, %r51, %r50;
	st.shared.f32 	[%r52], %f2;
	add.s32 	%r92, %r92, %r2;
	setp.lt.s32 	%p4, %r92, %r5;
	@%p4 bra 	$L__BB1_5;
$L__BB1_6:
	bar.sync 	0;
	mul.lo.s32 	%r54, %r43, %r4;
	cvt.s64.s32 	%rd4, %r54;
	setp.ge.s32 	%p5, %r4, %r42;
	mov.b32 	%r93, 0;
	@%p5 bra 	$L__BB1_8;
	rem.s32 	%r93, %r4, %r44;
	cvta.to.global.u64 	%rd24, %rd17;
	mul.wide.s32 	%rd25, %r4, 4;
	add.s64 	%rd26, %rd24, %rd25;
	st.global.u32 	[%rd26], %r93;
$L__BB1_8:
	bar.sync 	0;
	setp.ge.s32 	%p6, %r104, %r44;
	mov.u32 	%r94, %r104;
	@%p6 bra 	$L__BB1_9;
	bra.uni 	$L__BB1_32;
$L__BB1_9:
	setp.ge.s32 	%p8, %r104, %r1;
	mov.u32 	%r95, %r104;
	@%p8 bra 	$L__BB1_11;
$L__BB1_10:
	shl.b32 	%r59, %r95, 2;
	mov.u32 	%r60, centroids_shared;
	add.s32 	%r61, %r60, %r59;
	mov.b32 	%r62, 0;
	st.shared.u32 	[%r61], %r62;
	add.s32 	%r95, %r95, %r2;
	setp.lt.s32 	%p9, %r95, %r1;
	@%p9 bra 	$L__BB1_10;
$L__BB1_11:
	setp.ge.s32 	%p10, %r4, %r42;
	bar.sync 	0;
	@%p10 bra 	$L__BB1_25;
	shl.b32 	%r63, %r93, 2;
	mov.u32 	%r64, _ZZ14labelingKernelPfS_S_PiS0_S_iiiE20counts_privatization;
	add.s32 	%r65, %r64, %r63;
	atom.shared.add.u32 	%r66, [%r65], 1;
	setp.lt.s32 	%p11, %r43, 1;
	@%p11 bra 	$L__BB1_25;
	mul.lo.s32 	%r16, %r93, %r43;
	setp.lt.u32 	%p12, %r43, 16;
	mov.b32 	%r99, 0;
	@%p12 bra 	$L__BB1_16;
	and.b32  	%r99, %r43, 2147483632;
	neg.s32 	%r97, %r99;
	shl.b32 	%r69, %r16, 2;
	mov.u32 	%r70, centroids_shared;
	add.s32 	%r71, %r69, %r70;
	add.s32 	%r96, %r71, 32;
	shl.b64 	%rd27, %rd4, 2;
	add.s64 	%rd28, %rd27, %rd1;
	add.s64 	%rd47, %rd28, 32;
$L__BB1_15:
	.pragma "nounroll";
	ld.global.f32 	%f3, [%rd47+-32];
	atom.shared.add.f32 	%f4, [%r96+-32], %f3;
	ld.global.f32 	%f5, [%rd47+-28];
	atom.shared.add.f32 	%f6, [%r96+-28], %f5;
	ld.global.f32 	%f7, [%rd47+-24];
	atom.shared.add.f32 	%f8, [%r96+-24], %f7;
	ld.global.f32 	%f9, [%rd47+-20];
	atom.shared.add.f32 	%f10, [%r96+-20], %f9;
	ld.global.f32 	%f11, [%rd47+-16];
	atom.shared.add.f32 	%f12, [%r96+-16], %f11;
	ld.global.f32 	%f13, [%rd47+-12];
	atom.shared.add.f32 	%f14, [%r96+-12], %f13;
	ld.global.f32 	%f15, [%rd47+-8];
	atom.shared.add.f32 	%f16, [%r96+-8], %f15;
	ld.global.f32 	%f17, [%rd47+-4];
	atom.shared.add.f32 	%f18, [%r96+-4], %f17;
	ld.global.f32 	%f19, [%rd47];
	atom.shared.add.f32 	%f20, [%r96], %f19;
	ld.global.f32 	%f21, [%rd47+4];
	atom.shared.add.f32 	%f22, [%r96+4], %f21;
	ld.global.f32 	%f23, [%rd47+8];
	atom.shared.add.f32 	%f24, [%r96+8], %f23;
	ld.global.f32 	%f25, [%rd47+12];
	atom.shared.add.f32 	%f26, [%r96+12], %f25;
	ld.global.f32 	%f27, [%rd47+16];
	atom.shared.add.f32 	%f28, [%r96+16], %f27;
	ld.global.f32 	%f29, [%rd47+20];
	atom.shared.add.f32 	%f30, [%r96+20], %f29;
	ld.global.f32 	%f31, [%rd47+24];
	atom.shared.add.f32 	%f32, [%r96+24], %f31;
	ld.global.f32 	%f33, [%rd47+28];
	atom.shared.add.f32 	%f34, [%r96+28], %f33;
	add.s32 	%r97, %r97, 16;
	add.s32 	%r96, %r96, 64;
	add.s64 	%rd47, %rd47, 64;
	setp.ne.s32 	%p13, %r97, 0;
	@%p13 bra 	$L__BB1_15;
$L__BB1_16:
	and.b32  	%r25, %r43, 15;
	setp.eq.s32 	%p14, %r25, 0;
	@%p14 bra 	$L__BB1_25;
	ld.param.u64 	%rd44, [_Z14labelingKernelPfS_S_PiS0_S_iii_param_0];
	cvta.to.global.u64 	%rd8, %rd44;
	and.b32  	%r26, %r43, 7;
	setp.lt.u32 	%p15, %r25, 8;
	@%p15 bra 	$L__BB1_19;
	add.s32 	%r72, %r99, %r16;
	shl.b32 	%r73, %r72, 2;
	mov.u32 	%r74, centroids_shared;
	add.s32 	%r75, %r74, %r73;
	cvt.u64.u32 	%rd29, %r99;
	add.s64 	%rd30, %rd29, %rd4;
	shl.b64 	%rd31, %rd30, 2;
	add.s64 	%rd32, %rd8, %rd31;
	ld.global.f32 	%f35, [%rd32];
	atom.shared.add.f32 	%f36, [%r75], %f35;
	ld.global.f32 	%f37, [%rd32+4];
	atom.shared.add.f32 	%f38, [%r75+4], %f37;
	ld.global.f32 	%f39, [%rd32+8];
	atom.shared.add.f32 	%f40, [%r75+8], %f39;
	ld.global.f32 	%f41, [%rd32+12];
	atom.shared.add.f32 	%f42, [%r75+12], %f41;
	ld.global.f32 	%f43, [%rd32+16];
	atom.shared.add.f32 	%f44, [%r75+16], %f43;
	ld.global.f32 	%f45, [%rd32+20];
	atom.shared.add.f32 	%f46, [%r75+20], %f45;
	ld.global.f32 	%f47, [%rd32+24];
	atom.shared.add.f32 	%f48, [%r75+24], %f47;
	ld.global.f32 	%f49, [%rd32+28];
	atom.shared.add.f32 	%f50, [%r75+28], %f49;
	add.s32 	%r99, %r99, 8;
$L__BB1_19:
	setp.eq.s32 	%p16, %r26, 0;
	@%p16 bra 	$L__BB1_25;
	and.b32  	%r29, %r43, 3;
	setp.lt.u32 	%p17, %r26, 4;
	@%p17 bra 	$L__BB1_22;
	add.s32 	%r76, %r99, %r16;
	shl.b32 	%r77, %r76, 2;
	mov.u32 	%r78, centroids_shared;
	add.s32 	%r79, %r78, %r77;
	cvt.u64.u32 	%rd33, %r99;
	add.s64 	%rd34, %rd33, %rd4;
	shl.b64 	%rd35, %rd34, 2;
	add.s64 	%rd36, %rd8, %rd35;
	ld.global.f32 	%f51, [%rd36];
	atom.shared.add.f32 	%f52, [%r79], %f51;
	ld.global.f32 	%f53, [%rd36+4];
	atom.shared.add.f32 	%f54, [%r79+4], %f53;
	ld.global.f32 	%f55, [%rd36+8];
	atom.shared.add.f32 	%f56, [%r79+8], %f55;
	ld.global.f32 	%f57, [%rd36+12];
	atom.shared.add.f32 	%f58, [%r79+12], %f57;
	add.s32 	%r99, %r99, 4;
$L__BB1_22:
	setp.eq.s32 	%p18, %r29, 0;
	@%p18 bra 	$L__BB1_25;
	cvt.u64.u32 	%rd37, %r99;
	add.s64 	%rd38, %rd4, %rd37;
	shl.b64 	%rd39, %rd38, 2;
	add.s64 	%rd48, %rd8, %rd39;
	add.s32 	%r80, %r99, %r16;
	shl.b32 	%r81, %r80, 2;
	mov.u32 	%r82, centroids_shared;
	add.s32 	%r102, %r82, %r81;
	neg.s32 	%r101, %r29;
$L__BB1_24:
	.pragma "nounroll";
	ld.global.f32 	%f59, [%rd48];
	atom.shared.add.f32 	%f60, [%r102], %f59;
	add.s64 	%rd48, %rd48, 4;
	add.s32 	%r102, %r102, 4;
	add.s32 	%r101, %r101, 1;
	setp.ne.s32 	%p19, %r101, 0;
	@%p19 bra 	$L__BB1_24;
$L__BB1_25:
	setp.ge.s32 	%p20, %r104, %r44;
	bar.sync 	0;
	@%p20 bra 	$L__BB1_28;
	ld.param.u64 	%rd46, [_Z14labelingKernelPfS_S_PiS0_S_iii_param_4];
	cvta.to.global.u64 	%rd12, %rd46;
	mov.u32 	%r84, _ZZ14labelingKernelPfS_S_PiS0_S_iiiE20counts_privatization;
	mov.u32 	%r103, %r104;
$L__BB1_27:
	mul.wide.s32 	%rd40, %r103, 4;
	add.s64 	%rd41, %rd12, %rd40;
	shl.b32 	%r83, %r103, 2;
	add.s32 	%r85, %r84, %r83;
	ld.shared.u32 	%r86, [%r85];
	atom.global.add.u32 	%r87, [%rd41], %r86;
	add.s32 	%r103, %r103, %r2;
	setp.lt.s32 	%p21, %r103, %r44;
	@%p21 bra 	$L__BB1_27;
$L__BB1_28:
	setp.ge.s32 	%p22, %r104, %r1;
	@%p22 bra 	$L__BB1_31;
	ld.param.u64 	%rd45, [_Z14labelingKernelPfS_S_PiS0_S_iii_param_1];
	cvta.to.global.u64 	%rd13, %rd45;
	mov.u32 	%r89, centroids_shared;
$L__BB1_30:
	mul.wide.s32 	%rd42, %r104, 4;
	add.s64 	%rd43, %rd13, %rd42;
	shl.b32 	%r88, %r104, 2;
	add.s32 	%r90, %r89, %r88;
	ld.shared.f32 	%f61, [%r90];
	atom.global.add.f32 	%f62, [%rd43], %f61;
	add.s32 	%r104, %r104, %r2;
	setp.lt.s32 	%p23, %r104, %r1;
	@%p23 bra 	$L__BB1_30;
$L__BB1_31:
	ret;
$L__BB1_32:
	shl.b32 	%r55, %r94, 2;
	mov.u32 	%r56, _ZZ14labelingKernelPfS_S_PiS0_S_iiiE20counts_privatization;
	add.s32 	%r57, %r56, %r55;
	mov.b32 	%r58, 0;
	st.shared.u32 	[%r57], %r58;
	add.s32 	%r94, %r94, %r2;
	setp.lt.s32 	%p7, %r94, %r44;
	@%p7 bra 	$L__BB1_32;
	bra.uni 	$L__BB1_9;

}
	// .globl	_Z12updateKernelPfPiS_S_ii
.visible .entry _Z12updateKernelPfPiS_S_ii(
	.param .u64 .ptr .align 1 _Z12updateKernelPfPiS_S_ii_param_0,
	.param .u64 .ptr .align 1 _Z12updateKernelPfPiS_S_ii_param_1,
	.param .u64 .ptr .align 1 _Z12updateKernelPfPiS_S_ii_param_2,
	.param .u64 .ptr .align 1 _Z12updateKernelPfPiS_S_ii_param_3,
	.param .u32 _Z12updateKernelPfPiS_S_ii_param_4,
	.param .u32 _Z12updateKernelPfPiS_S_ii_param_5
)
{
	.reg .pred 	%p<6>;
	.reg .b32 	%r<19>;
	.reg .b32 	%f<12>;
	.reg .b64 	%rd<14>;
	// demoted variable
	.shared .align 4 .b8 _ZZ12updateKernelPfPiS_S_iiE12error_shared[1024];
	ld.param.u64 	%rd1, [_Z12updateKernelPfPiS_S_ii_param_0];
	ld.param.u64 	%rd2, [_Z12updateKernelPfPiS_S_ii_param_1];
	ld.param.u64 	%rd3, [_Z12updateKernelPfPiS_S_ii_param_2];
	ld.param.u64 	%rd4, [_Z12updateKernelPfPiS_S_ii_param_3];
	ld.param.u32 	%r7, [_Z12updateKernelPfPiS_S_ii_param_4];
	ld.param.u32 	%r8, [_Z12updateKernelPfPiS_S_ii_param_5];
	mov.u32 	%r9, %ctaid.x;
	mov.u32 	%r18, %ntid.x;
	mov.u32 	%r2, %tid.x;
	mad.lo.s32 	%r3, %r9, %r18, %r2;
	shl.b32 	%r10, %r2, 2;
	mov.u32 	%r11, _ZZ12updateKernelPfPiS_S_iiE12error_shared;
	add.s32 	%r4, %r11, %r10;
	mov.b32 	%r12, 0;
	st.shared.u32 	[%r4], %r12;
	bar.sync 	0;
	mul.lo.s32 	%r13, %r8, %r7;
	setp.ge.s32 	%p1, %r3, %r13;
	@%p1 bra 	$L__BB2_2;
	cvta.to.global.u64 	%rd5, %rd1;
	cvta.to.global.u64 	%rd6, %rd2;
	cvta.to.global.u64 	%rd7, %rd3;
	mul.wide.s32 	%rd8, %r3, 4;
	add.s64 	%rd9, %rd5, %rd8;
	ld.global.f32 	%f1, [%rd9];
	div.s32 	%r14, %r3, %r7;
	mul.wide.s32 	%rd10, %r14, 4;
	add.s64 	%rd11, %rd6, %rd10;
	ld.global.u32 	%r15, [%rd11];
	cvt.rn.f32.s32 	%f2, %r15;
	div.rn.f32 	%f3, %f1, %f2;
	st.global.f32 	[%rd9], %f3;
	add.s64 	%rd12, %rd7, %rd8;
	ld.global.f32 	%f4, [%rd12];
	sub.f32 	%f5, %f3, %f4;
	abs.f32 	%f6, %f5;
	st.shared.f32 	[%r4], %f6;
	st.global.f32 	[%rd12], %f3;
$L__BB2_2:
	setp.lt.u32 	%p2, %r18, 2;
	@%p2 bra 	$L__BB2_6;
$L__BB2_3:
	shr.u32 	%r6, %r18, 1;
	bar.sync 	0;
	setp.ge.u32 	%p3, %r2, %r6;
	@%p3 bra 	$L__BB2_5;
	shl.b32 	%r16, %r6, 2;
	add.s32 	%r17, %r4, %r16;
	ld.shared.f32 	%f7, [%r17];
	ld.shared.f32 	%f8, [%r4];
	add.f32 	%f9, %f7, %f8;
	st.shared.f32 	[%r4], %f9;
$L__BB2_5:
	setp.gt.u32 	%p4, %r18, 3;
	mov.u32 	%r18, %r6;
	@%p4 bra 	$L__BB2_3;
$L__BB2_6:
	bar.sync 	0;
	setp.ne.s32 	%p5, %r2, 0;
	@%p5 bra 	$L__BB2_8;
	ld.shared.f32 	%f10, [_ZZ12updateKernelPfPiS_S_iiE12error_shared];
	cvta.to.global.u64 	%rd13, %rd4;
	atom.global.add.f32 	%f11, [%rd13], %f10;
$L__BB2_8:
	ret;

}


// ===== COMPILED SASS (sm_100) =====

	.target	sm_100

	.elftype	@"ET_EXEC"


//--------------------- .note.nv.tkinfo           --------------------------
	.section	.note.nv.tkinfo,"",@"SHT_NOTE"
	.sectionflags	@"SHF_NOTE_NV_TKINFO"
	.tkinfo
        /*0018*/ 	.word	0x00000002
        /*0030*/ 	.string	""
        /*0030*/ 	.string	"ptxas"
        /*0030*/ 	.string	"Cuda compilation tools, release 13.0, V13.0.88"
        /*0030*/ 	.string	"Build cuda_13.0.r13.0/compiler.36424714_0"
        /*0030*/ 	.string	"-arch sm_100 -m 64 "



//--------------------- .note.nv.cuinfo           --------------------------
	.section	.note.nv.cuinfo,"",@"SHT_NOTE"
	.sectionflags	@"SHF_NOTE_NV_CUINFO"
        /*0018*/ 	.short	0x0002
        /*001a*/ 	.short	0x0064
        /*001c*/ 	.short	0x0082
	.zero		2


//--------------------- .nv.info                  --------------------------
	.section	.nv.info,"",@"SHT_CUDA_INFO"
	.align	4


	//----- nvinfo : EIATTR_REGCOUNT
	.align		4
        /*0000*/ 	.byte	0x04, 0x2f
        /*0002*/ 	.short	(.L_1 - .L_0)
	.align		4
.L_0:
        /*0004*/ 	.word	index@(_Z9ICDKernelPfS_ii)
        /*0008*/ 	.word	0x0000001a


	//----- nvinfo : EIATTR_FRAME_SIZE
	.align		4
.L_1:
        /*000c*/ 	.byte	0x04, 0x11
        /*000e*/ 	.short	(.L_3 - .L_2)
	.align		4
.L_2:
        /*0010*/ 	.word	index@($__internal_1_$__cuda_sm20_sqrt_rn_f32_slowpath)
        /*0014*/ 	.word	0x00000000


	//----- nvinfo : EIATTR_FRAME_SIZE
	.align		4
.L_3:
        /*0018*/ 	.byte	0x04, 0x11
        /*001a*/ 	.short	(.L_5 - .L_4)
	.align		4
.L_4:
        /*001c*/ 	.word	index@(_Z9ICDKernelPfS_ii)
        /*0020*/ 	.word	0x00000000


	//----- nvinfo : EIATTR_REGCOUNT
	.align		4
.L_5:
        /*0024*/ 	.byte	0x04, 0x2f
        /*0026*/ 	.short	(.L_7 - .L_6)
	.align		4
.L_6:
        /*0028*/ 	.word	index@(_Z14labelingKernelPfS_S_PiS0_S_iii)
        /*002c*/ 	.word	0x00000014


	//----- nvinfo : EIATTR_FRAME_SIZE
	.align		4
.L_7:
        /*0030*/ 	.byte	0x04, 0x11
        /*0032*/ 	.short	(.L_9 - .L_8)
	.align		4
.L_8:
        /*0034*/ 	.word	index@(_Z14labelingKernelPfS_S_PiS0_S_iii)
        /*0038*/ 	.word	0x00000000


	//----- nvinfo : EIATTR_REGCOUNT
	.align		4
.L_9:
        /*003c*/ 	.byte	0x04, 0x2f
        /*003e*/ 	.short	(.L_11 - .L_10)
	.align		4
.L_10:
        /*0040*/ 	.word	index@(_Z12updateKernelPfPiS_S_ii)
        /*0044*/ 	.word	0x00000014


	//----- nvinfo : EIATTR_FRAME_SIZE
	.align		4
.L_11:
        /*0048*/ 	.byte	0x04, 0x11
        /*004a*/ 	.short	(.L_13 - .L_12)
	.align		4
.L_12:
        /*004c*/ 	.word	index@($__internal_0_$__cuda_sm3x_div_rn_noftz_f32_slowpath)
        /*0050*/ 	.word	0x00000000


	//----- nvinfo : EIATTR_FRAME_SIZE
	.align		4
.L_13:
        /*0054*/ 	.byte	0x04, 0x11
        /*0056*/ 	.short	(.L_15 - .L_14)
	.align		4
.L_14:
        /*0058*/ 	.word	index@(_Z12updateKernelPfPiS_S_ii)
        /*005c*/ 	.word	0x00000000


	//----- nvinfo : EIATTR_MIN_STACK_SIZE
	.align		4
.L_15:
        /*0060*/ 	.byte	0x04, 0x12
        /*0062*/ 	.short	(.L_17 - .L_16)
	.align		4
.L_16:
        /*0064*/ 	.word	index@(_Z12updateKernelPfPiS_S_ii)
        /*0068*/ 	.word	0x00000000


	//----- nvinfo : EIATTR_MIN_STACK_SIZE
	.align		4
.L_17:
        /*006c*/ 	.byte	0x04, 0x12
        /*006e*/ 	.short	(.L_19 - .L_18)
	.align		4
.L_18:
        /*0070*/ 	.word	index@(_Z14labelingKernelPfS_S_PiS0_S_iii)
        /*0074*/ 	.word	0x00000000


	//----- nvinfo : EIATTR_MIN_STACK_SIZE
	.align		4
.L_19:
        /*0078*/ 	.byte	0x04, 0x12
        /*007a*/ 	.short	(.L_21 - .L_20)
	.align		4
.L_20:
        /*007c*/ 	.word	index@(_Z9ICDKernelPfS_ii)
        /*0080*/ 	.word	0x00000000
.L_21:


//--------------------- .nv.compat                --------------------------
	.section	.nv.compat,"",@"SHT_CUDA_COMPAT_INFO"
	.align	4
        /*0000*/ 	.byte	0x02, 0x09, 0x00, 0x00, 0x02, 0x02, 0x01, 0x00, 0x02, 0x05, 0x05, 0x00, 0x03, 0x07, 0x01, 0x01
        /*0010*/ 	.byte	0x02, 0x03, 0x00, 0x00, 0x02, 0x06, 0x01, 0x00, 0x04, 0x0b, 0x08, 0x00, 0x01, 0x00, 0x00, 0x00
        /*0020*/ 	.byte	0x00, 0x00, 0x00, 0x00


//--------------------- .nv.info._Z12updateKernelPfPiS_S_ii --------------------------
	.section	.nv.info._Z12updateKernelPfPiS_S_ii,"",@"SHT_CUDA_INFO"
	.sectionflags	@""
	.align	4


	//----- nvinfo : EIATTR_CUDA_API_VERSION
	.align		4
        /*0000*/ 	.byte	0x04, 0x37
        /*0002*/ 	.short	(.L_23 - .L_22)
.L_22:
        /*0004*/ 	.word	0x00000082


	//----- nvinfo : EIATTR_KPARAM_INFO
	.align		4
.L_23:
        /*0008*/ 	.byte	0x04, 0x17
        /*000a*/ 	.short	(.L_25 - .L_24)
.L_24:
        /*000c*/ 	.word	0x00000000
        /*0010*/ 	.short	0x0005
        /*0012*/ 	.short	0x0024
        /*0014*/ 	.byte	0x00, 0xf0, 0x11, 0x00


	//----- nvinfo : EIATTR_KPARAM_INFO
	.align		4
.L_25:
        /*0018*/ 	.byte	0x04, 0x17
        /*001a*/ 	.short	(.L_27 - .L_26)
.L_26:
        /*001c*/ 	.word	0x00000000
        /*0020*/ 	.short	0x0004
        /*0022*/ 	.short	0x0020
        /*0024*/ 	.byte	0x00, 0xf0, 0x11, 0x00


	//----- nvinfo : EIATTR_KPARAM_INFO
	.align		4
.L_27:
        /*0028*/ 	.byte	0x04, 0x17
        /*002a*/ 	.short	(.L_29 - .L_28)
.L_28:
        /*002c*/ 	.word	0x00000000
        /*0030*/ 	.short	0x0003
        /*0032*/ 	.short	0x0018
        /*0034*/ 	.byte	0x00, 0xf5, 0x21, 0x00


	//----- nvinfo : EIATTR_KPARAM_INFO
	.align		4
.L_29:
        /*0038*/ 	.byte	0x04, 0x17
        /*003a*/ 	.short	(.L_31 - .L_30)
.L_30:
        /*003c*/ 	.word	0x00000000
        /*0040*/ 	.short	0x0002
        /*0042*/ 	.short	0x0010
        /*0044*/ 	.byte	0x00, 0xf5, 0x21, 0x00


	//----- nvinfo : EIATTR_KPARAM_INFO
	.align		4
.L_31:
        /*0048*/ 	.byte	0x04, 0x17
        /*004a*/ 	.short	(.L_33 - .L_32)
.L_32:
        /*004c*/ 	.word	0x00000000
        /*0050*/ 	.short	0x0001
        /*0052*/ 	.short	0x0008
        /*0054*/ 	.byte	0x00, 0xf5, 0x21, 0x00


	//----- nvinfo : EIATTR_KPARAM_INFO
	.align		4
.L_33:
        /*0058*/ 	.byte	0x04, 0x17
        /*005a*/ 	.short	(.L_35 - .L_34)
.L_34:
        /*005c*/ 	.word	0x00000000
        /*0060*/ 	.short	0x0000
        /*0062*/ 	.short	0x0000
        /*0064*/ 	.byte	0x00, 0xf5, 0x21, 0x00


	//----- nvinfo : EIATTR_SPARSE_MMA_MASK
	.align		4
.L_35:
        /*0068*/ 	.byte	0x03, 0x50
        /*006a*/ 	.short	0x0000


	//----- nvinfo : EIATTR_MAXREG_COUNT
	.align		4
        /*006c*/ 	.byte	0x03, 0x1b
        /*006e*/ 	.short	0x00ff


	//----- nvinfo : EIATTR_NUM_BARRIERS
	.align		4
        /*0070*/ 	.byte	0x02, 0x4c
        /*0072*/ 	.byte	0x01
	.zero		1


	//----- nvinfo : EIATTR_MERCURY_ISA_VERSION
	.align		4
        /*0074*/ 	.byte	0x03, 0x5f
        /*0076*/ 	.short	0x0101


	//----- nvinfo : EIATTR_VRC_CTA_INIT_COUNT
	.align		4
        /*0078*/ 	.byte	0x02, 0x4a
	.zero		1
	.zero		1


	//----- nvinfo : EIATTR_EXIT_INSTR_OFFSETS
	.align		4
        /*007c*/ 	.byte	0x04, 0x1c
        /*007e*/ 	.short	(.L_37 - .L_36)


	//   ....[0]....
.L_36:
        /*0080*/ 	.word	0x00000540


	//   ....[1]....
        /*0084*/ 	.word	0x000005b0


	//----- nvinfo : EIATTR_CRS_STACK_SIZE
	.align		4
.L_37:
        /*0088*/ 	.byte	0x04, 0x1e
        /*008a*/ 	.short	(.L_39 - .L_38)
.L_38:
        /*008c*/ 	.word	0x00000000


	//----- nvinfo : EIATTR_CBANK_PARAM_SIZE
	.align		4
.L_39:
        /*0090*/ 	.byte	0x03, 0x19
        /*0092*/ 	.short	0x0028


	//----- nvinfo : EIATTR_PARAM_CBANK
	.align		4
        /*0094*/ 	.byte	0x04, 0x0a
        /*0096*/ 	.short	(.L_41 - .L_40)
	.align		4
.L_40:
        /*0098*/ 	.word	index@(.nv.constant0._Z12updateKernelPfPiS_S_ii)
        /*009c*/ 	.short	0x0380
        /*009e*/ 	.short	0x0028


	//----- nvinfo : EIATTR_SW_WAR
	.align		4
.L_41:
        /*00a0*/ 	.byte	0x04, 0x36
        /*00a2*/ 	.short	(.L_43 - .L_42)
.L_42:
        /*00a4*/ 	.word	0x00000008
.L_43:


//--------------------- .nv.info._Z14labelingKernelPfS_S_PiS0_S_iii --------------------------
	.section	.nv.info._Z14labelingKernelPfS_S_PiS0_S_iii,"",@"SHT_CUDA_INFO"
	.sectionflags	@""
	.align	4


	//----- nvinfo : EIATTR_CUDA_API_VERSION
	.align		4
        /*0000*/ 	.byte	0x04, 0x37
        /*0002*/ 	.short	(.L_45 - .L_44)
.L_44:
        /*0004*/ 	.word	0x00000082


	//----- nvinfo : EIATTR_KPARAM_INFO
	.align		4
.L_45:
        /*0008*/ 	.byte	0x04, 0x17
        /*000a*/ 	.short	(.L_47 - .L_46)
.L_46:
        /*000c*/ 	.word	0x00000000
        /*0010*/ 	.short	0x0008
        /*0012*/ 	.short	0x0038
        /*0014*/ 	.byte	0x00, 0xf0, 0x11, 0x00


	//----- nvinfo : EIATTR_KPARAM_INFO
	.align		4
.L_47:
        /*0018*/ 	.byte	0x04, 0x17
        /*001a*/ 	.short	(.L_49 - .L_48)
.L_48:
        /*001c*/ 	.word	0x00000000
        /*0020*/ 	.short	0x0007
        /*0022*/ 	.short	0x0034
        /*0024*/ 	.byte	0x00, 0xf0, 0x11, 0x00


	//----- nvinfo : EIATTR_KPARAM_INFO
	.align		4
.L_49:
        /*0028*/ 	.byte	0x04, 0x17
        /*002a*/ 	.short	(.L_51 - .L_50)
.L_50:
        /*002c*/ 	.word	0x00000000
        /*0030*/ 	.short	0x0006
        /*0032*/ 	.short	0x0030
        /*0034*/ 	.byte	0x00, 0xf0, 0x11, 0x00


	//----- nvinfo : EIATTR_KPARAM_INFO
	.align		4
.L_51:
        /*0038*/ 	.byte	0x04, 0x17
        /*003a*/ 	.short	(.L_53 - .L_52)
.L_52:
        /*003c*/ 	.word	0x00000000
        /*0040*/ 	.short	0x0005
        /*0042*/ 	.short	0x0028
        /*0044*/ 	.byte	0x00, 0xf5, 0x21, 0x00


	//----- nvinfo : EIATTR_KPARAM_INFO
	.align		4
.L_53:
        /*0048*/ 	.byte	0x04, 0x17
        /*004a*/ 	.short	(.L_55 - .L_54)
.L_54:
        /*004c*/ 	.word	0x00000000
        /*0050*/ 	.short	0x0004
        /*0052*/ 	.short	0x0020
        /*0054*/ 	.byte	0x00, 0xf5, 0x21, 0x00


	//----- nvinfo : EIATTR_KPARAM_INFO
	.align		4
.L_55:
        /*0058*/ 	.byte	0x04, 0x17
        /*005a*/ 	.short	(.L_57 - .L_56)
.L_56:
        /*005c*/ 	.word	0x00000000
        /*0060*/ 	.short	0x0003
        /*0062*/ 	.short	0x0018
        /*0064*/ 	.byte	0x00, 0xf5, 0x21, 0x00


	//----- nvinfo : EIATTR_KPARAM_INFO
	.align		4
.L_57:
        /*0068*/ 	.byte	0x04, 0x17
        /*006a*/ 	.short	(.L_59 - .L_58)
.L_58:
        /*006c*/ 	.word	0x00000000
        /*0070*/ 	.short	0x0002
        /*0072*/ 	.short	0x0010
        /*0074*/ 	.byte	0x00, 0xf5, 0x21, 0x00


	//----- nvinfo : EIATTR_KPARAM_INFO
	.align		4
.L_59:
        /*0078*/ 	.byte	0x04, 0x17
        /*007a*/ 	.short	(.L_61 - .L_60)
.L_60:
        /*007c*/ 	.word	0x00000000
        /*0080*/ 	.short	0x0001
        /*0082*/ 	.short	0x0008
        /*0084*/ 	.byte	0x00, 0xf5, 0x21, 0x00


	//----- nvinfo : EIATTR_KPARAM_INFO
	.align		4
.L_61:
        /*0088*/ 	.byte	0x04, 0x17
        /*008a*/ 	.short	(.L_63 - .L_62)
.L_62:
        /*008c*/ 	.word	0x00000000
        /*0090*/ 	.short	0x0000
        /*0092*/ 	.short	0x0000
        /*0094*/ 	.byte	0x00, 0xf5, 0x21, 0x00


	//----- nvinfo : EIATTR_SPARSE_MMA_MASK
	.align		4
.L_63:
        /*0098*/ 	.byte	0x03, 0x50
        /*009a*/ 	.short	0x0000


	//----- nvinfo : EIATTR_MAXREG_COUNT
	.align		4
        /*009c*/ 	.byte	0x03, 0x1b
        /*009e*/ 	.short	0x00ff


	//----- nvinfo : EIATTR_NUM_BARRIERS
	.align		4
        /*00a0*/ 	.byte	0x02, 0x4c
        /*00a2*/ 	.byte	0x01
	.zero		1


	//----- nvinfo : EIATTR_MERCURY_ISA_VERSION
	.align		4
        /*00a4*/ 	.byte	0x03, 0x5f
        /*00a6*/ 	.short	0x0101


	//----- nvinfo : EIATTR_VRC_CTA_INIT_COUNT
	.align		4
        /*00a8*/ 	.byte	0x02, 0x4a
	.zero		1
	.zero		1


	//----- nvinfo : EIATTR_EXIT_INSTR_OFFSETS
	.align		4
        /*00ac*/ 	.byte	0x04, 0x1c
        /*00ae*/ 	.short	(.L_65 - .L_64)


	//   ....[0]....
.L_64:
        /*00b0*/ 	.word	0x00001a30


	//   ....[1]....
        /*00b4*/ 	.word	0x00001b00


	//----- nvinfo : EIATTR_CRS_STACK_SIZE
	.align		4
.L_65:
        /*00b8*/ 	.byte	0x04, 0x1e
        /*00ba*/ 	.short	(.L_67 - .L_66)
.L_66:
        /*00bc*/ 	.word	0x00000000


	//----- nvinfo : EIATTR_CBANK_PARAM_SIZE
	.align		4
.L_67:
        /*00c0*/ 	.byte	0x03, 0x19
        /*00c2*/ 	.short	0x003c


	//----- nvinfo : EIATTR_PARAM_CBANK
	.align		4
        /*00c4*/ 	.byte	0x04, 0x0a
        /*00c6*/ 	.short	(.L_69 - .L_68)
	.align		4
.L_68:
        /*00c8*/ 	.word	index@(.nv.constant0._Z14labelingKernelPfS_S_PiS0_S_iii)
        /*00cc*/ 	.short	0x0380
        /*00ce*/ 	.short	0x003c


	//----- nvinfo : EIATTR_SW_WAR
	.align		4
.L_69:
        /*00d0*/ 	.byte	0x04, 0x36
        /*00d2*/ 	.short	(.L_71 - .L_70)
.L_70:
        /*00d4*/ 	.word	0x00000008
.L_71:


//--------------------- .nv.info._Z9ICDKernelPfS_ii --------------------------
	.section	.nv.info._Z9ICDKernelPfS_ii,"",@"SHT_CUDA_INFO"
	.sectionflags	@""
	.align	4


	//----- nvinfo : EIATTR_CUDA_API_VERSION
	.align		4
        /*0000*/ 	.byte	0x04, 0x37
        /*0002*/ 	.short	(.L_73 - .L_72)
.L_72:
        /*0004*/ 	.word	0x00000082


	//----- nvinfo : EIATTR_KPARAM_INFO
	.align		4
.L_73:
        /*0008*/ 	.byte	0x04, 0x17
        /*000a*/ 	.short	(.L_75 - .L_74)
.L_74:
        /*000c*/ 	.word	0x00000000
        /*0010*/ 	.short	0x0003
        /*0012*/ 	.short	0x0014
        /*0014*/ 	.byte	0x00, 0xf0, 0x11, 0x00


	//----- nvinfo : EIATTR_KPARAM_INFO
	.align		4
.L_75:
        /*0018*/ 	.byte	0x04, 0x17
        /*001a*/ 	.short	(.L_77 - .L_76)
.L_76:
        /*001c*/ 	.word	0x00000000
        /*0020*/ 	.short	0x0002
        /*0022*/ 	.short	0x0010
        /*0024*/ 	.byte	0x00, 0xf0, 0x11, 0x00


	//----- nvinfo : EIATTR_KPARAM_INFO
	.align		4
.L_77:
        /*0028*/ 	.byte	0x04, 0x17
        /*002a*/ 	.short	(.L_79 - .L_78)
.L_78:
        /*002c*/ 	.word	0x00000000
        /*0030*/ 	.short	0x0001
        /*0032*/ 	.short	0x0008
        /*0034*/ 	.byte	0x00, 0xf5, 0x21, 0x00


	//----- nvinfo : EIATTR_KPARAM_INFO
	.align		4
.L_79:
        /*0038*/ 	.byte	0x04, 0x17
        /*003a*/ 	.short	(.L_81 - .L_80)
.L_80:
        /*003c*/ 	.word	0x00000000
        /*0040*/ 	.short	0x0000
        /*0042*/ 	.short	0x0000
        /*0044*/ 	.byte	0x00, 0xf5, 0x21, 0x00


	//----- nvinfo : EIATTR_SPARSE_MMA_MASK
	.align		4
.L_81:
        /*0048*/ 	.byte	0x03, 0x50
        /*004a*/ 	.short	0x0000


	//----- nvinfo : EIATTR_MAXREG_COUNT
	.align		4
        /*004c*/ 	.byte	0x03, 0x1b
        /*004e*/ 	.short	0x00ff


	//----- nvinfo : EIATTR_NUM_BARRIERS
	.align		4
        /*0050*/ 	.byte	0x02, 0x4c
        /*0052*/ 	.byte	0x01
	.zero		1


	//----- nvinfo : EIATTR_MERCURY_ISA_VERSION
	.align		4
        /*0054*/ 	.byte	0x03, 0x5f
        /*0056*/ 	.short	0x0101


	//----- nvinfo : EIATTR_VRC_CTA_INIT_COUNT
	.align		4
        /*0058*/ 	.byte	0x02, 0x4a
	.zero		1
	.zero		1


	//----- nvinfo : EIATTR_EXIT_INSTR_OFFSETS
	.align		4
        /*005c*/ 	.byte	0x04, 0x1c
        /*005e*/ 	.short	(.L_83 - .L_82)


	//   ....[0]....
.L_82:
        /*0060*/ 	.word	0x00000a30


	//----- nvinfo : EIATTR_CRS_STACK_SIZE
	.align		4
.L_83:
        /*0064*/ 	.byte	0x04, 0x1e
        /*0066*/ 	.short	(.L_85 - .L_84)
.L_84:
        /*0068*/ 	.word	0x00000000


	//----- nvinfo : EIATTR_CBANK_PARAM_SIZE
	.align		4
.L_85:
        /*006c*/ 	.byte	0x03, 0x19
        /*006e*/ 	.short	0x0018


	//----- nvinfo : EIATTR_PARAM_CBANK
	.align		4
        /*0070*/ 	.byte	0x04, 0x0a
        /*0072*/ 	.short	(.L_87 - .L_86)
	.align		4
.L_86:
        /*0074*/ 	.word	index@(.nv.constant0._Z9ICDKernelPfS_ii)
        /*0078*/ 	.short	0x0380
        /*007a*/ 	.short	0x0018


	//----- nvinfo : EIATTR_SW_WAR
	.align		4
.L_87:
        /*007c*/ 	.byte	0x04, 0x36
        /*007e*/ 	.short	(.L_89 - .L_88)
.L_88:
        /*0080*/ 	.word	0x00000008
.L_89:


//--------------------- .nv.callgraph             --------------------------
	.section	.nv.callgraph,"",@"SHT_CUDA_CALLGRAPH"
	.align	4
	.sectionentsize	8
	.align		4
        /*0000*/ 	.word	0x00000000
	.align		4
        /*0004*/ 	.word	0xffffffff
	.align		4
        /*0008*/ 	.word	0x00000000
	.align		4
        /*000c*/ 	.word	0xfffffffe
	.align		4
        /*0010*/ 	.word	0x00000000
	.align		4
        /*0014*/ 	.word	0xfffffffd
	.align		4
        /*0018*/ 	.word	0x00000000
	.align		4
        /*001c*/ 	.word	0xfffffffc


//--------------------- .text._Z12updateKernelPfPiS_S_ii --------------------------
	.section	.text._Z12updateKernelPfPiS_S_ii,"ax",@progbits
	.align	128
        .global         _Z12updateKernelPfPiS_S_ii
        .type           _Z12updateKernelPfPiS_S_ii,@function
        .size           _Z12updateKernelPfPiS_S_ii,(.L_x_115 - _Z12updateKernelPfPiS_S_ii)
        .other          _Z12updateKernelPfPiS_S_ii,@"STO_CUDA_ENTRY STV_DEFAULT"
_Z12updateKernelPfPiS_S_ii:
.text._Z12updateKernelPfPiS_S_ii:
[----:B------:R-:W-:Y:S01]  /*0000*/  LDC R1, c[0x0][0x37c] ;  /* 0x0000df00ff017b82 */ /* 0x000fe20000000800 */
[----:B------:R-:W0:Y:S07]  /*0010*/  S2R R2, SR_TID.X ;  /* 0x0000000000027919 */ /* 0x000e2e0000002100 */
[----:B------:R-:W0:Y:S01]  /*0020*/  S2UR UR8, SR_CTAID.X ;  /* 0x00000000000879c3 */ /* 0x000e220000002500 */
[----:B------:R-:W-:Y:S01]  /*0030*/  UMOV UR4, 0x400 ;  /* 0x0000040000047882 */ /* 0x000fe20000000000 */
[----:B------:R-:W1:Y:S01]  /*0040*/  LDCU.64 UR6, c[0x0][0x358] ;  /* 0x00006b00ff0677ac */ /* 0x000e620008000a00 */
[----:B------:R-:W-:Y:S05]  /*0050*/  BSSY.RECONVERGENT B0, `(.L_x_0) ;  /* 0x000003f000007945 */ /* 0x000fea0003800200 */
[----:B------:R-:W0:Y:S08]  /*0060*/  LDC R7, c[0x0][0x360] ;  /* 0x0000d800ff077b82 */ /* 0x000e300000000800 */
[----:B------:R-:W2:Y:S08]  /*0070*/  LDC.64 R4, c[0x0][0x3a0] ;  /* 0x0000e800ff047b82 */ /* 0x000eb00000000a00 */
[----:B------:R-:W3:Y:S01]  /*0080*/  S2UR UR5, SR_CgaCtaId ;  /* 0x00000000000579c3 */ /* 0x000ee20000008800 */
[----:B0-----:R-:W-:-:S02]  /*0090*/  IMAD R9, R7, UR8, R2 ;  /* 0x0000000807097c24 */ /* 0x001fc4000f8e0202 */
[----:B--2---:R-:W-:-:S05]  /*00a0*/  IMAD R0, R5, R4, RZ ;  /* 0x0000000405007224 */ /* 0x004fca00078e02ff */
[----:B------:R-:W-:Y:S01]  /*00b0*/  ISETP.GE.AND P0, PT, R9, R0, PT ;  /* 0x000000000900720c */ /* 0x000fe20003f06270 */
[----:B---3--:R-:W-:-:S06]  /*00c0*/  ULEA UR4, UR5, UR4, 0x18 ;  /* 0x0000000405047291 */ /* 0x008fcc000f8ec0ff */
[----:B------:R-:W-:-:S05]  /*00d0*/  LEA R6, R2, UR4, 0x2 ;  /* 0x0000000402067c11 */ /* 0x000fca000f8e10ff */
[----:B------:R0:W-:Y:S01]  /*00e0*/  STS [R6], RZ ;  /* 0x000000ff06007388 */ /* 0x0001e20000000800 */
[----:B------:R-:W-:Y:S06]  /*00f0*/  BAR.SYNC.DEFER_BLOCKING 0x0 ;  /* 0x0000000000007b1d */ /* 0x000fec0000010000 */
[----:B-1----:R-:W-:Y:S05]  /*0100*/  @P0 BRA `(.L_x_1) ;  /* 0x0000000000cc0947 */ /* 0x002fea0003800000 */
[----:B------:R-:W-:-:S04]  /*0110*/  IABS R5, R4 ;  /* 0x0000000400057213 */ /* 0x000fc80000000000 */
[----:B------:R-:W1:Y:S08]  /*0120*/  I2F.RP R0, R5 ;  /* 0x0000000500007306 */ /* 0x000e700000209400 */
[----:B-1----:R-:W1:Y:S02]  /*0130*/  MUFU.RCP R0, R0 ;  /* 0x0000000000007308 */ /* 0x002e640000001000 */
[----:B-1----:R-:W-:-:S06]  /*0140*/  VIADD R10, R0, 0xffffffe ;  /* 0x0ffffffe000a7836 */ /* 0x002fcc0000000000 */
[----:B------:R1:W2:Y:S02]  /*0150*/  F2I.FTZ.U32.TRUNC.NTZ R11, R10 ;  /* 0x0000000a000b7305 */ /* 0x0002a4000021f000 */
[----:B-1----:R-:W-:Y:S02]  /*0160*/  IMAD.MOV.U32 R10, RZ, RZ, RZ ;  /* 0x000000ffff0a7224 */ /* 0x002fe400078e00ff */
[----:B--2---:R-:W-:-:S04]  /*0170*/  IMAD.MOV R8, RZ, RZ, -R11 ;  /* 0x000000ffff087224 */ /* 0x004fc800078e0a0b */
[----:B------:R-:W-:Y:S01]  /*0180*/  IMAD R3, R8, R5, RZ ;  /* 0x0000000508037224 */ /* 0x000fe200078e02ff */
[----:B------:R-:W-:-:S03]  /*0190*/  IABS R8, R9 ;  /* 0x0000000900087213 */ /* 0x000fc60000000000 */
[----:B------:R-:W-:-:S06]  /*01a0*/  IMAD.HI.U32 R11, R11, R3, R10 ;  /* 0x000000030b0b7227 */ /* 0x000fcc00078e000a */
[----:B------:R-:W-:Y:S02]  /*01b0*/  IMAD.HI.U32 R3, R11, R8, RZ ;  /* 0x000000080b037227 */ /* 0x000fe400078e00ff */
[----:B------:R-:W1:Y:S02]  /*01c0*/  LDC.64 R10, c[0x0][0x388] ;  /* 0x0000e200ff0a7b82 */ /* 0x000e640000000a00 */
[----:B------:R-:W-:-:S04]  /*01d0*/  IMAD.MOV R0, RZ, RZ, -R3 ;  /* 0x000000ffff007224 */ /* 0x000fc800078e0a03 */
[----:B------:R-:W-:-:S05]  /*01e0*/  IMAD R0, R5, R0, R8 ;  /* 0x0000000005007224 */ /* 0x000fca00078e0208 */
[----:B------:R-:W-:-:S13]  /*01f0*/  ISETP.GT.U32.AND P2, PT, R5, R0, PT ;  /* 0x000000000500720c */ /* 0x000fda0003f44070 */
[----:B------:R-:W-:Y:S02]  /*0200*/  @!P2 IMAD.IADD R0, R0, 0x1, -R5 ;  /* 0x000000010000a824 */ /* 0x000fe400078e0a05 */
[----:B------:R-:W-:Y:S01]  /*0210*/  @!P2 VIADD R3, R3, 0x1 ;  /* 0x000000010303a836 */ /* 0x000fe20000000000 */
[----:B------:R-:W-:Y:S02]  /*0220*/  ISETP.NE.AND P2, PT, R4, RZ, PT ;  /* 0x000000ff0400720c */ /* 0x000fe40003f45270 */
[----:B------:R-:W-:Y:S02]  /*0230*/  ISETP.GE.U32.AND P0, PT, R0, R5, PT ;  /* 0x000000050000720c */ /* 0x000fe40003f06070 */
[----:B------:R-:W-:-:S04]  /*0240*/  LOP3.LUT R0, R9, R4, RZ, 0x3c, !PT ;  /* 0x0000000409007212 */ /* 0x000fc800078e3cff */
[----:B------:R-:W-:-:S07]  /*0250*/  ISETP.GE.AND P1, PT, R0, RZ, PT ;  /* 0x000000ff0000720c */ /* 0x000fce0003f26270 */
[----:B------:R-:W-:-:S06]  /*0260*/  @P0 VIADD R3, R3, 0x1 ;  /* 0x0000000103030836 */ /* 0x000fcc0000000000 */
[----:B------:R-:W-:Y:S01]  /*0270*/  @!P1 IMAD.MOV R3, RZ, RZ, -R3 ;  /* 0x000000ffff039224 */ /* 0x000fe200078e0a03 */
[----:B------:R-:W-:Y:S02]  /*0280*/  @!P2 LOP3.LUT R3, RZ, R4, RZ, 0x33, !PT ;  /* 0x00000004ff03a212 */ /* 0x000fe400078e33ff */
[----:B------:R-:W2:Y:S03]  /*0290*/  LDC.64 R4, c[0x0][0x380] ;  /* 0x0000e000ff047b82 */ /* 0x000ea60000000a00 */
[----:B-1----:R-:W-:-:S06]  /*02a0*/  IMAD.WIDE R10, R3, 0x4, R10 ;  /* 0x00000004030a7825 */ /* 0x002fcc00078e020a */
[----:B------:R-:W3:Y:S01]  /*02b0*/  LDG.E R10, desc[UR6][R10.64] ;  /* 0x000000060a0a7981 */ /* 0x000ee2000c1e1900 */
[----:B--2---:R-:W-:-:S05]  /*02c0*/  IMAD.WIDE R4, R9, 0x4, R4 ;  /* 0x0000000409047825 */ /* 0x004fca00078e0204 */
[----:B------:R-:W2:Y:S01]  /*02d0*/  LDG.E R0, desc[UR6][R4.64] ;  /* 0x0000000604007981 */ /* 0x000ea2000c1e1900 */
[----:B------:R-:W-:Y:S01]  /*02e0*/  BSSY.RECONVERGENT B1, `(.L_x_2) ;  /* 0x000000d000017945 */ /* 0x000fe20003800200 */
[----:B---3--:R-:W-:-:S04]  /*02f0*/  I2FP.F32.S32 R14, R10 ;  /* 0x0000000a000e7245 */ /* 0x008fc80000201400 */
[----:B------:R-:W1:Y:S08]  /*0300*/  MUFU.RCP R3, R14 ;  /* 0x0000000e00037308 */ /* 0x000e700000001000 */
[----:B--2---:R-:W2:Y:S01]  /*0310*/  FCHK P0, R0, R14 ;  /* 0x0000000e00007302 */ /* 0x004ea20000000000 */
[----:B-1----:R-:W-:-:S04]  /*0320*/  FFMA R8, -R14, R3, 1 ;  /* 0x3f8000000e087423 */ /* 0x002fc80000000103 */
[----:B------:R-:W-:-:S04]  /*0330*/  FFMA R3, R3, R8, R3 ;  /* 0x0000000803037223 */ /* 0x000fc80000000003 */
[----:B------:R-:W-:-:S04]  /*0340*/  FFMA R8, R0, R3, RZ ;  /* 0x0000000300087223 */ /* 0x000fc800000000ff */
[----:B------:R-:W-:-:S04]  /*0350*/  FFMA R12, -R14, R8, R0 ;  /* 0x000000080e0c7223 */ /* 0x000fc80000000100 */
[----:B------:R-:W-:Y:S01]  /*0360*/  FFMA R3, R3, R12, R8 ;  /* 0x0000000c03037223 */ /* 0x000fe20000000008 */
[----:B--2---:R-:W-:Y:S06]  /*0370*/  @!P0 BRA `(.L_x_3) ;  /* 0x00000000000c8947 */ /* 0x004fec0003800000 */
[----:B------:R-:W-:-:S07]  /*0380*/  MOV R8, 0x3a0 ;  /* 0x000003a000087802 */ /* 0x000fce0000000f00 */
[----:B0-----:R-:W-:Y:S05]  /*0390*/  CALL.REL.NOINC `($__internal_0_$__cuda_sm3x_div_rn_noftz_f32_slowpath) ;  /* 0x0000000000887944 */ /* 0x001fea0003c00000 */
[----:B------:R-:W-:-:S07]  /*03a0*/  IMAD.MOV.U32 R3, RZ, RZ, R0 ;  /* 0x000000ffff037224 */ /* 0x000fce00078e0000 */
.L_x_3:
[----:B------:R-:W-:Y:S05]  /*03b0*/  BSYNC.RECONVERGENT B1 ;  /* 0x0000000000017941 */ /* 0x000fea0003800200 */
.L_x_2:
[----:B------:R-:W1:Y:S01]  /*03c0*/  LDC.64 R10, c[0x0][0x390] ;  /* 0x0000e400ff0a7b82 */ /* 0x000e620000000a00 */
[----:B------:R2:W-:Y:S01]  /*03d0*/  STG.E desc[UR6][R4.64], R3 ;  /* 0x0000000304007986 */ /* 0x0005e2000c101906 */
[----:B-1----:R-:W-:-:S05]  /*03e0*/  IMAD.WIDE R8, R9, 0x4, R10 ;  /* 0x0000000409087825 */ /* 0x002fca00078e020a */
[----:B------:R-:W3:Y:S04]  /*03f0*/  LDG.E R0, desc[UR6][R8.64] ;  /* 0x0000000608007981 */ /* 0x000ee8000c1e1900 */
[----:B------:R2:W-:Y:S01]  /*0400*/  STG.E desc[UR6][R8.64], R3 ;  /* 0x0000000308007986 */ /* 0x0005e2000c101906 */
[----:B---3--:R-:W-:-:S04]  /*0410*/  FADD R0, -R0, R3 ;  /* 0x0000000300007221 */ /* 0x008fc80000000100 */
[----:B------:R-:W-:-:S05]  /*0420*/  FADD R11, |R0|, -RZ ;  /* 0x800000ff000b7221 */ /* 0x000fca0000000200 */
[----:B------:R2:W-:Y:S02]  /*0430*/  STS [R6], R11 ;  /* 0x0000000b06007388 */ /* 0x0005e40000000800 */
.L_x_1:
[----:B------:R-:W-:Y:S05]  /*0440*/  BSYNC.RECONVERGENT B0 ;  /* 0x0000000000007941 */ /* 0x000fea0003800200 */
.L_x_0:
[----:B------:R-:W-:Y:S02]  /*0450*/  ISETP.GE.U32.AND P1, PT, R7, 0x2, PT ;  /* 0x000000020700780c */ /* 0x000fe40003f26070 */
[----:B------:R-:W-:-:S11]  /*0460*/  ISETP.NE.AND P0, PT, R2, RZ, PT ;  /* 0x000000ff0200720c */ /* 0x000fd60003f05270 */
[----:B------:R-:W-:Y:S05]  /*0470*/  @!P1 BRA `(.L_x_4) ;  /* 0x00000000002c9947 */ /* 0x000fea0003800000 */
.L_x_5:
[----:B------:R-:W-:Y:S01]  /*0480*/  BAR.SYNC.DEFER_BLOCKING 0x0 ;  /* 0x0000000000007b1d */ /* 0x000fe20000010000 */
[----:B--2---:R-:W-:-:S04]  /*0490*/  SHF.R.U32.HI R5, RZ, 0x1, R7 ;  /* 0x00000001ff057819 */ /* 0x004fc80000011607 */
[----:B------:R-:W-:-:S13]  /*04a0*/  ISETP.GE.U32.AND P1, PT, R2, R5, PT ;  /* 0x000000050200720c */ /* 0x000fda0003f26070 */
[----:B------:R-:W-:Y:S01]  /*04b0*/  @!P1 IMAD R0, R5, 0x4, R6 ;  /* 0x0000000405009824 */ /* 0x000fe200078e0206 */
[----:B------:R-:W-:Y:S05]  /*04c0*/  @!P1 LDS R3, [R6] ;  /* 0x0000000006039984 */ /* 0x000fea0000000800 */
[----:B------:R-:W1:Y:S02]  /*04d0*/  @!P1 LDS R0, [R0] ;  /* 0x0000000000009984 */ /* 0x000e640000000800 */
[----:B-1----:R-:W-:-:S05]  /*04e0*/  @!P1 FADD R3, R0, R3 ;  /* 0x0000000300039221 */ /* 0x002fca0000000000 */
[----:B------:R1:W-:Y:S01]  /*04f0*/  @!P1 STS [R6], R3 ;  /* 0x0000000306009388 */ /* 0x0003e20000000800 */
[----:B------:R-:W-:Y:S01]  /*0500*/  ISETP.GT.U32.AND P1, PT, R7, 0x3, PT ;  /* 0x000000030700780c */ /* 0x000fe20003f24070 */
[----:B------:R-:W-:-:S12]  /*0510*/  IMAD.MOV.U32 R7, RZ, RZ, R5 ;  /* 0x000000ffff077224 */ /* 0x000fd800078e0005 */
[----:B-1----:R-:W-:Y:S05]  /*0520*/  @P1 BRA `(.L_x_5) ;  /* 0xfffffffc00d41947 */ /* 0x002fea000383ffff */
.L_x_4:
[----:B------:R-:W-:Y:S06]  /*0530*/  BAR.SYNC.DEFER_BLOCKING 0x0 ;  /* 0x0000000000007b1d */ /* 0x000fec0000010000 */
[----:B------:R-:W-:Y:S05]  /*0540*/  @P0 EXIT ;  /* 0x000000000000094d */ /* 0x000fea0003800000 */
[----:B------:R-:W1:Y:S01]  /*0550*/  S2UR UR5, SR_CgaCtaId ;  /* 0x00000000000579c3 */ /* 0x000e620000008800 */
[----:B------:R-:W-:-:S07]  /*0560*/  UMOV UR4, 0x400 ;  /* 0x0000040000047882 */ /* 0x000fce0000000000 */
[----:B--2---:R-:W2:Y:S01]  /*0570*/  LDC.64 R2, c[0x0][0x398] ;  /* 0x0000e600ff027b82 */ /* 0x004ea20000000a00 */
[----:B-1----:R-:W-:-:S09]  /*0580*/  ULEA UR4, UR5, UR4, 0x18 ;  /* 0x0000000405047291 */ /* 0x002fd2000f8ec0ff */
[----:B------:R-:W2:Y:S04]  /*0590*/  LDS R5, [UR4] ;  /* 0x00000004ff057984 */ /* 0x000ea80008000800 */
[----:B--2---:R-:W-:Y:S01]  /*05a0*/  REDG.E.ADD.F32.FTZ.RN.STRONG.GPU desc[UR6][R2.64], R5 ;  /* 0x00000005020079a6 */ /* 0x004fe2000c12f306 */
[----:B------:R-:W-:Y:S05]  /*05b0*/  EXIT ;  /* 0x000000000000794d */ /* 0x000fea0003800000 */
        .weak           $__internal_0_$__cuda_sm3x_div_rn_noftz_f32_slowpath
        .type           $__internal_0_$__cuda_sm3x_div_rn_noftz_f32_slowpath,@function
        .size           $__internal_0_$__cuda_sm3x_div_rn_noftz_f32_slowpath,(.L_x_115 - $__internal_0_$__cuda_sm3x_div_rn_noftz_f32_slowpath)
$__internal_0_$__cuda_sm3x_div_rn_noftz_f32_slowpath:
[----:B------:R-:W-:Y:S01]  /*05c0*/  SHF.R.U32.HI R11, RZ, 0x17, R14 ;  /* 0x00000017ff0b7819 */ /* 0x000fe2000001160e */
[----:B------:R-:W-:Y:S01]  /*05d0*/  BSSY.RECONVERGENT B2, `(.L_x_6) ;  /* 0x0000064000027945 */ /* 0x000fe20003800200 */
[--C-:B------:R-:W-:Y:S01]  /*05e0*/  SHF.R.U32.HI R3, RZ, 0x17, R0.reuse ;  /* 0x00000017ff037819 */ /* 0x100fe20000011600 */
[----:B------:R-:W-:Y:S01]  /*05f0*/  IMAD.MOV.U32 R13, RZ, RZ, R0 ;  /* 0x000000ffff0d7224 */ /* 0x000fe200078e0000 */
[----:B------:R-:W-:Y:S02]  /*0600*/  LOP3.LUT R11, R11, 0xff, RZ, 0xc0, !PT ;  /* 0x000000ff0b0b7812 */ /* 0x000fe400078ec0ff */
[----:B------:R-:W-:-:S03]  /*0610*/  LOP3.LUT R12, R3, 0xff, RZ, 0xc0, !PT ;  /* 0x000000ff030c7812 */ /* 0x000fc600078ec0ff */
[----:B------:R-:W-:Y:S02]  /*0620*/  VIADD R16, R11, 0xffffffff ;  /* 0xffffffff0b107836 */ /* 0x000fe40000000000 */
[----:B------:R-:W-:-:S03]  /*0630*/  VIADD R15, R12, 0xffffffff ;  /* 0xffffffff0c0f7836 */ /* 0x000fc60000000000 */
[----:B------:R-:W-:-:S04]  /*0640*/  ISETP.GT.U32.AND P0, PT, R16, 0xfd, PT ;  /* 0x000000fd1000780c */ /* 0x000fc80003f04070 */
[----:B------:R-:W-:-:S13]  /*0650*/  ISETP.GT.U32.OR P0, PT, R15, 0xfd, P0 ;  /* 0x000000fd0f00780c */ /* 0x000fda0000704470 */
[----:B------:R-:W-:Y:S01]  /*0660*/  @!P0 IMAD.MOV.U32 R10, RZ, RZ, RZ ;  /* 0x000000ffff0a8224 */ /* 0x000fe200078e00ff */
[----:B------:R-:W-:Y:S06]  /*0670*/  @!P0 BRA `(.L_x_7) ;  /* 0x0000000000608947 */ /* 0x000fec0003800000 */
[----:B------:R-:W-:Y:S01]  /*0680*/  FSETP.GTU.FTZ.AND P0, PT, |R0|, +INF , PT ;  /* 0x7f8000000000780b */ /* 0x000fe20003f1c200 */
[----:B------:R-:W-:Y:S01]  /*0690*/  IMAD.MOV.U32 R3, RZ, RZ, R14 ;  /* 0x000000ffff037224 */ /* 0x000fe200078e000e */
[----:B------:R-:W-:-:S04]  /*06a0*/  FSETP.GTU.FTZ.AND P1, PT, |R14|, +INF , PT ;  /* 0x7f8000000e00780b */ /* 0x000fc80003f3c200 */
[----:B------:R-:W-:-:S13]  /*06b0*/  PLOP3.LUT P0, PT, P0, P1, PT, 0xf8, 0x8f ;  /* 0x00000000008f781c */ /* 0x000fda0000703f70 */
[----:B------:R-:W-:Y:S05]  /*06c0*/  @P0 BRA `(.L_x_8) ;  /* 0x00000004004c0947 */ /* 0x000fea0003800000 */
[----:B------:R-:W-:-:S13]  /*06d0*/  LOP3.LUT P0, RZ, R14, 0x7fffffff, R13, 0xc8, !PT ;  /* 0x7fffffff0eff7812 */ /* 0x000fda000780c80d */
[----:B------:R-:W-:Y:S05]  /*06e0*/  @!P0 BRA `(.L_x_9) ;  /* 0x00000004003c8947 */ /* 0x000fea0003800000 */
[C---:B------:R-:W-:Y:S02]  /*06f0*/  FSETP.NEU.FTZ.AND P2, PT, |R0|.reuse, +INF , PT ;  /* 0x7f8000000000780b */ /* 0x040fe40003f5d200 */
[----:B------:R-:W-:Y:S02]  /*0700*/  FSETP.NEU.FTZ.AND P1, PT, |R3|, +INF , PT ;  /* 0x7f8000000300780b */ /* 0x000fe40003f3d200 */
[----:B------:R-:W-:-:S11]  /*0710*/  FSETP.NEU.FTZ.AND P0, PT, |R0|, +INF , PT ;  /* 0x7f8000000000780b */ /* 0x000fd60003f1d200 */
[----:B------:R-:W-:Y:S05]  /*0720*/  @!P1 BRA !P2, `(.L_x_9) ;  /* 0x00000004002c9947 */ /* 0x000fea0005000000 */
[----:B------:R-:W-:-:S04]  /*0730*/  LOP3.LUT P2, RZ, R13, 0x7fffffff, RZ, 0xc0, !PT ;  /* 0x7fffffff0dff7812 */ /* 0x000fc8000784c0ff */
[----:B------:R-:W-:-:S13]  /*0740*/  PLOP3.LUT P1, PT, P1, P2, PT, 0x2f, 0xf2 ;  /* 0x0000000000f2781c */ /* 0x000fda0000f24577 */
[----:B------:R-:W-:Y:S05]  /*0750*/  @P1 BRA `(.L_x_10) ;  /* 0x0000000400181947 */ /* 0x000fea0003800000 */
[----:B------:R-:W-:-:S04]  /*0760*/  LOP3.LUT P1, RZ, R14, 0x7fffffff, RZ, 0xc0, !PT ;  /* 0x7fffffff0eff7812 */ /* 0x000fc8000782c0ff */
[----:B------:R-:W-:-:S13]  /*0770*/  PLOP3.LUT P0, PT, P0, P1, PT, 0x2f, 0xf2 ;  /* 0x0000000000f2781c */ /* 0x000fda0000702577 */
[----:B------:R-:W-:Y:S05]  /*0780*/  @P0 BRA `(.L_x_11) ;  /* 0x0000000400000947 */ /* 0x000fea0003800000 */
[----:B------:R-:W-:Y:S02]  /*0790*/  ISETP.GE.AND P0, PT, R15, RZ, PT ;  /* 0x000000ff0f00720c */ /* 0x000fe40003f06270 */
[----:B------:R-:W-:-:S11]  /*07a0*/  ISETP.GE.AND P1, PT, R16, RZ, PT ;  /* 0x000000ff1000720c */ /* 0x000fd60003f26270 */
[----:B------:R-:W-:Y:S02]  /*07b0*/  @P0 IMAD.MOV.U32 R10, RZ, RZ, RZ ;  /* 0x000000ffff0a0224 */ /* 0x000fe400078e00ff */
[----:B------:R-:W-:Y:S01]  /*07c0*/  @!P0 FFMA R13, R0, 1.84467440737095516160e+19, RZ ;  /* 0x5f800000000d8823 */ /* 0x000fe200000000ff */
[----:B------:R-:W-:Y:S02]  /*07d0*/  @!P0 IMAD.MOV.U32 R10, RZ, RZ, -0x40 ;  /* 0xffffffc0ff0a8424 */ /* 0x000fe400078e00ff */
[----:B------:R-:W-:Y:S02]  /*07e0*/  @!P1 FFMA R14, R3, 1.84467440737095516160e+19, RZ ;  /* 0x5f800000030e9823 */ /* 0x000fe400000000ff */
[----:B------:R-:W-:-:S07]  /*07f0*/  @!P1 VIADD R10, R10, 0x40 ;  /* 0x000000400a0a9836 */ /* 0x000fce0000000000 */
.L_x_7:
[----:B------:R-:W-:Y:S01]  /*0800*/  LEA R3, R11, 0xc0800000, 0x17 ;  /* 0xc08000000b037811 */ /* 0x000fe200078eb8ff */
[----:B------:R-:W-:Y:S01]  /*0810*/  VIADD R12, R12, 0xffffff81 ;  /* 0xffffff810c0c7836 */ /* 0x000fe20000000000 */
[----:B------:R-:W-:Y:S03]  /*0820*/  BSSY.RECONVERGENT B3, `(.L_x_12) ;  /* 0x0000035000037945 */ /* 0x000fe60003800200 */
[----:B------:R-:W-:Y:S01]  /*0830*/  IMAD.IADD R3, R14, 0x1, -R3 ;  /* 0x000000010e037824 */ /* 0x000fe200078e0a03 */
[C---:B------:R-:W-:Y:S01]  /*0840*/  IADD3 R11, PT, PT, R12.reuse, 0x7f, -R11 ;  /* 0x0000007f0c0b7810 */ /* 0x040fe20007ffe80b */
[----:B------:R-:W-:Y:S02]  /*0850*/  IMAD R0, R12, -0x800000, R13 ;  /* 0xff8000000c007824 */ /* 0x000fe400078e020d */
[----:B------:R-:W0:Y:S01]  /*0860*/  MUFU.RCP R14, R3 ;  /* 0x00000003000e7308 */ /* 0x000e220000001000 */
[----:B------:R-:W-:Y:S01]  /*0870*/  FADD.FTZ R15, -R3, -RZ ;  /* 0x800000ff030f7221 */ /* 0x000fe20000010100 */
[----:B------:R-:W-:-:S03]  /*0880*/  IMAD.IADD R11, R11, 0x1, R10 ;  /* 0x000000010b0b7824 */ /* 0x000fc600078e020a */
[----:B0-----:R-:W-:-:S04]  /*0890*/  FFMA R17, R14, R15, 1 ;  /* 0x3f8000000e117423 */ /* 0x001fc8000000000f */
[----:B------:R-:W-:-:S04]  /*08a0*/  FFMA R16, R14, R17, R14 ;  /* 0x000000110e107223 */ /* 0x000fc8000000000e */
[----:B------:R-:W-:-:S04]  /*08b0*/  FFMA R13, R0, R16, RZ ;  /* 0x00000010000d7223 */ /* 0x000fc800000000ff */
[----:B------:R-:W-:-:S04]  /*08c0*/  FFMA R14, R15, R13, R0 ;  /* 0x0000000d0f0e7223 */ /* 0x000fc80000000000 */
[----:B------:R-:W-:-:S04]  /*08d0*/  FFMA R13, R16, R14, R13 ;  /* 0x0000000e100d7223 */ /* 0x000fc8000000000d */
[----:B------:R-:W-:-:S04]  /*08e0*/  FFMA R14, R15, R13, R0 ;  /* 0x0000000d0f0e7223 */ /* 0x000fc80000000000 */
[----:B------:R-:W-:-:S05]  /*08f0*/  FFMA R0, R16, R14, R13 ;  /* 0x0000000e10007223 */ /* 0x000fca000000000d */
[----:B------:R-:W-:-:S04]  /*0900*/  SHF.R.U32.HI R3, RZ, 0x17, R0 ;  /* 0x00000017ff037819 */ /* 0x000fc80000011600 */
[----:B------:R-:W-:-:S05]  /*0910*/  LOP3.LUT R3, R3, 0xff, RZ, 0xc0, !PT ;  /* 0x000000ff03037812 */ /* 0x000fca00078ec0ff */
[----:B------:R-:W-:-:S04]  /*0920*/  IMAD.IADD R15, R3, 0x1, R11 ;  /* 0x00000001030f7824 */ /* 0x000fc800078e020b */
[----:B------:R-:W-:-:S05]  /*0930*/  VIADD R3, R15, 0xffffffff ;  /* 0xffffffff0f037836 */ /* 0x000fca0000000000 */
[----:B------:R-:W-:-:S13]  /*0940*/  ISETP.GE.U32.AND P0, PT, R3, 0xfe, PT ;  /* 0x000000fe0300780c */ /* 0x000fda0003f06070 */
[----:B------:R-:W-:Y:S05]  /*0950*/  @!P0 BRA `(.L_x_13) ;  /* 0x0000000000808947 */ /* 0x000fea0003800000 */
[----:B------:R-:W-:-:S13]  /*0960*/  ISETP.GT.AND P0, PT, R15, 0xfe, PT ;  /* 0x000000fe0f00780c */ /* 0x000fda0003f04270 */
[----:B------:R-:W-:Y:S05]  /*0970*/  @P0 BRA `(.L_x_14) ;  /* 0x00000000006c0947 */ /* 0x000fea0003800000 */
[----:B------:R-:W-:-:S13]  /*0980*/  ISETP.GE.AND P0, PT, R15, 0x1, PT ;  /* 0x000000010f00780c */ /* 0x000fda0003f06270 */
[----:B------:R-:W-:Y:S05]  /*0990*/  @P0 BRA `(.L_x_15) ;  /* 0x0000000000740947 */ /* 0x000fea0003800000 */
[----:B------:R-:W-:Y:S02]  /*09a0*/  ISETP.GE.AND P0, PT, R15, -0x18, PT ;  /* 0xffffffe80f00780c */ /* 0x000fe40003f06270 */
[----:B------:R-:W-:-:S11]  /*09b0*/  LOP3.LUT R0, R0, 0x80000000, RZ, 0xc0, !PT ;  /* 0x8000000000007812 */ /* 0x000fd600078ec0ff */
[----:B------:R-:W-:Y:S05]  /*09c0*/  @!P0 BRA `(.L_x_15) ;  /* 0x0000000000688947 */ /* 0x000fea0003800000 */
[CCC-:B------:R-:W-:Y:S01]  /*09d0*/  FFMA.RZ R3, R16.reuse, R14.reuse, R13.reuse ;  /* 0x0000000e10037223 */ /* 0x1c0fe2000000c00d */
[C---:B------:R-:W-:Y:S02]  /*09e0*/  VIADD R12, R15.reuse, 0x20 ;  /* 0x000000200f0c7836 */ /* 0x040fe40000000000 */
[CCC-:B------:R-:W-:Y:S01]  /*09f0*/  FFMA.RM R10, R16.reuse, R14.reuse, R13.reuse ;  /* 0x0000000e100a7223 */ /* 0x1c0fe2000000400d */
[----:B------:R-:W-:Y:S02]  /*0a00*/  ISETP.NE.AND P2, PT, R15, RZ, PT ;  /* 0x000000ff0f00720c */ /* 0x000fe40003f45270 */
[----:B------:R-:W-:Y:S01]  /*0a10*/  LOP3.LUT R11, R3, 0x7fffff, RZ, 0xc0, !PT ;  /* 0x007fffff030b7812 */ /* 0x000fe200078ec0ff */
[----:B------:R-:W-:Y:S01]  /*0a20*/  FFMA.RP R3, R16, R14, R13 ;  /* 0x0000000e10037223 */ /* 0x000fe2000000800d */
[----:B------:R-:W-:Y:S01]  /*0a30*/  IMAD.MOV R13, RZ, RZ, -R15 ;  /* 0x000000ffff0d7224 */ /* 0x000fe200078e0a0f */
[----:B------:R-:W-:Y:S02]  /*0a40*/  ISETP.NE.AND P1, PT, R15, RZ, PT ;  /* 0x000000ff0f00720c */ /* 0x000fe40003f25270 */
[----:B------:R-:W-:-:S02]  /*0a50*/  LOP3.LUT R11, R11, 0x800000, RZ, 0xfc, !PT ;  /* 0x008000000b0b7812 */ /* 0x000fc400078efcff */
[----:B------:R-:W-:Y:S02]  /*0a60*/  FSETP.NEU.FTZ.AND P0, PT, R3, R10, PT ;  /* 0x0000000a0300720b */ /* 0x000fe40003f1d000 */
[----:B------:R-:W-:Y:S02]  /*0a70*/  SHF.L.U32 R12, R11, R12, RZ ;  /* 0x0000000c0b0c7219 */ /* 0x000fe400000006ff */
[----:B------:R-:W-:Y:S02]  /*0a80*/  SEL R10, R13, RZ, P2 ;  /* 0x000000ff0d0a7207 */ /* 0x000fe40001000000 */
[----:B------:R-:W-:Y:S02]  /*0a90*/  ISETP.NE.AND P1, PT, R12, RZ, P1 ;  /* 0x000000ff0c00720c */ /* 0x000fe40000f25270 */
[----:B------:R-:W-:Y:S02]  /*0aa0*/  SHF.R.U32.HI R10, RZ, R10, R11 ;  /* 0x0000000aff0a7219 */ /* 0x000fe4000001160b */
[----:B------:R-:W-:-:S02]  /*0ab0*/  PLOP3.LUT P0, PT, P0, P1, PT, 0xf8, 0x8f ;  /* 0x00000000008f781c */ /* 0x000fc40000703f70 */
[----:B------:R-:W-:Y:S02]  /*0ac0*/  SHF.R.U32.HI R12, RZ, 0x1, R10 ;  /* 0x00000001ff0c7819 */ /* 0x000fe4000001160a */
[----:B------:R-:W-:-:S04]  /*0ad0*/  SEL R3, RZ, 0x1, !P0 ;  /* 0x00000001ff037807 */ /* 0x000fc80004000000 */
[----:B------:R-:W-:-:S04]  /*0ae0*/  LOP3.LUT R3, R3, 0x1, R12, 0xf8, !PT ;  /* 0x0000000103037812 */ /* 0x000fc800078ef80c */
[----:B------:R-:W-:-:S05]  /*0af0*/  LOP3.LUT R3, R3, R10, RZ, 0xc0, !PT ;  /* 0x0000000a03037212 */ /* 0x000fca00078ec0ff */
[----:B------:R-:W-:-:S05]  /*0b00*/  IMAD.IADD R3, R12, 0x1, R3 ;  /* 0x000000010c037824 */ /* 0x000fca00078e0203 */
[----:B------:R-:W-:Y:S01]  /*0b10*/  LOP3.LUT R0, R3, R0, RZ, 0xfc, !PT ;  /* 0x0000000003007212 */ /* 0x000fe200078efcff */
[----:B------:R-:W-:Y:S06]  /*0b20*/  BRA `(.L_x_15) ;  /* 0x0000000000107947 */ /* 0x000fec0003800000 */
.L_x_14:
[----:B------:R-:W-:-:S04]  /*0b30*/  LOP3.LUT R0, R0, 0x80000000, RZ, 0xc0, !PT ;  /* 0x8000000000007812 */ /* 0x000fc800078ec0ff */
[----:B------:R-:W-:Y:S01]  /*0b40*/  LOP3.LUT R0, R0, 0x7f800000, RZ, 0xfc, !PT ;  /* 0x7f80000000007812 */ /* 0x000fe200078efcff */
[----:B------:R-:W-:Y:S06]  /*0b50*/  BRA `(.L_x_15) ;  /* 0x0000000000047947 */ /* 0x000fec0003800000 */
.L_x_13:
[----:B------:R-:W-:-:S07]  /*0b60*/  IMAD R0, R11, 0x800000, R0 ;  /* 0x008000000b007824 */ /* 0x000fce00078e0200 */
.L_x_15:
[----:B------:R-:W-:Y:S05]  /*0b70*/  BSYNC.RECONVERGENT B3 ;  /* 0x0000000000037941 */ /* 0x000fea0003800200 */
.L_x_12:
[----:B------:R-:W-:Y:S05]  /*0b80*/  BRA `(.L_x_16) ;  /* 0x0000000000207947 */ /* 0x000fea0003800000 */
.L_x_11:
[----:B------:R-:W-:-:S04]  /*0b90*/  LOP3.LUT R0, R14, 0x80000000, R13, 0x48, !PT ;  /* 0x800000000e007812 */ /* 0x000fc800078e480d */
[----:B------:R-:W-:Y:S01]  /*0ba0*/  LOP3.LUT R0, R0, 0x7f800000, RZ, 0xfc, !PT ;  /* 0x7f80000000007812 */ /* 0x000fe200078efcff */
[----:B------:R-:W-:Y:S06]  /*0bb0*/  BRA `(.L_x_16) ;  /* 0x0000000000147947 */ /* 0x000fec0003800000 */
.L_x_10:
[----:B------:R-:W-:Y:S01]  /*0bc0*/  LOP3.LUT R0, R14, 0x80000000, R13, 0x48, !PT ;  /* 0x800000000e007812 */ /* 0x000fe200078e480d */
[----:B------:R-:W-:Y:S06]  /*0bd0*/  BRA `(.L_x_16) ;  /* 0x00000000000c7947 */ /* 0x000fec0003800000 */
.L_x_9:
[----:B------:R-:W0:Y:S01]  /*0be0*/  MUFU.RSQ R0, -QNAN ;  /* 0xffc0000000007908 */ /* 0x000e220000001400 */
[----:B------:R-:W-:Y:S05]  /*0bf0*/  BRA `(.L_x_16) ;  /* 0x0000000000047947 */ /* 0x000fea0003800000 */
.L_x_8:
[----:B------:R-:W-:-:S07]  /*0c00*/  FADD.FTZ R0, R0, R3 ;  /* 0x0000000300007221 */ /* 0x000fce0000010000 */
.L_x_16:
[----:B------:R-:W-:Y:S05]  /*0c10*/  BSYNC.RECONVERGENT B2 ;  /* 0x0000000000027941 */ /* 0x000fea0003800200 */
.L_x_6:
[----:B------:R-:W-:Y:S02]  /*0c20*/  IMAD.MOV.U32 R10, RZ, RZ, R8 ;  /* 0x000000ffff0a7224 */ /* 0x000fe400078e0008 */
[----:B------:R-:W-:-:S04]  /*0c30*/  IMAD.MOV.U32 R11, RZ, RZ, 0x0 ;  /* 0x00000000ff0b7424 */ /* 0x000fc800078e00ff */
[----:B0-----:R-:W-:Y:S05]  /*0c40*/  RET.REL.NODEC R10 `(_Z12updateKernelPfPiS_S_ii) ;  /* 0xfffffff00aec7950 */ /* 0x001fea0003c3ffff */
.L_x_17:
[----:B------:R-:W-:-:S00]  /*0c50*/  BRA `(.L_x_17) ;  /* 0xfffffffc00fc7947 */ /* 0x000fc0000383ffff */
[----:B------:R-:W-:-:S00]  /*0c60*/  NOP ;  /* 0x0000000000007918 */ /* 0x000fc00000000000 */
        /* <DEDUP_REMOVED lines=9> */
.L_x_115:


//--------------------- .text._Z14labelingKernelPfS_S_PiS0_S_iii --------------------------
	.section	.text._Z14labelingKernelPfS_S_PiS0_S_iii,"ax",@progbits
	.align	128
        .global         _Z14labelingKernelPfS_S_PiS0_S_iii
        .type           _Z14labelingKernelPfS_S_PiS0_S_iii,@function
        .size           _Z14labelingKernelPfS_S_PiS0_S_iii,(.L_x_118 - _Z14labelingKernelPfS_S_PiS0_S_iii)
        .other          _Z14labelingKernelPfS_S_PiS0_S_iii,@"STO_CUDA_ENTRY STV_DEFAULT"
_Z14labelingKernelPfS_S_PiS0_S_iii:
.text._Z14labelingKernelPfS_S_PiS0_S_iii:
[----:B------:R-:W-:Y:S01]  /*0000*/  LDC R1, c[0x0][0x37c] ;  /* 0x0000df00ff017b82 */ /* 0x000fe20000000800 */
[----:B------:R-:W0:Y:S07]  /*0010*/  S2R R0, SR_TID.X ;  /* 0x0000000000007919 */ /* 0x000e2e0000002100 */
[----:B------:R-:W1:Y:S01]  /*0020*/  LDC R7, c[0x0][0x3b8] ;  /* 0x0000ee00ff077b82 */ /* 0x000e620000000800 */
[----:B------:R-:W1:Y:S01]  /*0030*/  LDCU UR7, c[0x0][0x3b4] ;  /* 0x00007680ff0777ac */ /* 0x000e620008000800 */
[----:B------:R-:W-:Y:S01]  /*0040*/  BSSY.RECONVERGENT B0, `(.L_x_18) ;  /* 0x0000017000007945 */ /* 0x000fe20003800200 */
[----:B------:R-:W2:Y:S05]  /*0050*/  LDCU.64 UR8, c[0x0][0x358] ;  /* 0x00006b00ff0877ac */ /* 0x000eaa0008000a00 */
[----:B------:R-:W3:Y:S08]  /*0060*/  S2UR UR4, SR_CTAID.X ;  /* 0x00000000000479c3 */ /* 0x000ef00000002500 */
[----:B------:R-:W3:Y:S01]  /*0070*/  LDC R3, c[0x0][0x360] ;  /* 0x0000d800ff037b82 */ /* 0x000ee20000000800 */
[----:B-1----:R-:W-:-:S02]  /*0080*/  IMAD R5, R7, UR7, RZ ;  /* 0x0000000707057c24 */ /* 0x002fc4000f8e02ff */
[----:B------:R-:W-:-:S03]  /*0090*/  IMAD R17, R7, R7, RZ ;  /* 0x0000000707117224 */ /* 0x000fc600078e02ff */
[C---:B0-----:R-:W-:Y:S02]  /*00a0*/  ISETP.GE.AND P0, PT, R0.reuse, R5, PT ;  /* 0x000000050000720c */ /* 0x041fe40003f06270 */
[----:B------:R-:W-:Y:S01]  /*00b0*/  ISETP.GE.U32.AND P1, PT, R0, R17, PT ;  /* 0x000000110000720c */ /* 0x000fe20003f26070 */
[----:B---3--:R-:W-:-:S10]  /*00c0*/  IMAD R2, R3, UR4, R0 ;  /* 0x0000000403027c24 */ /* 0x008fd4000f8e0200 */
[----:B--2---:R-:W-:Y:S05]  /*00d0*/  @P0 BRA `(.L_x_19) ;  /* 0x0000000000340947 */ /* 0x004fea0003800000 */
[----:B------:R-:W0:Y:S01]  /*00e0*/  S2R R13, SR_CgaCtaId ;  /* 0x00000000000d7919 */ /* 0x000e220000008800 */
[----:B------:R-:W1:Y:S01]  /*00f0*/  LDC.64 R8, c[0x0][0x390] ;  /* 0x0000e400ff087b82 */ /* 0x000e620000000a00 */
[----:B------:R-:W-:-:S05]  /*0100*/  MOV R4, 0x400 ;  /* 0x0000040000047802 */ /* 0x000fca0000000f00 */
[----:B------:R-:W-:Y:S02]  /*0110*/  VIADD R6, R4, 0xfa0 ;  /* 0x00000fa004067836 */ /* 0x000fe40000000000 */
[----:B------:R-:W-:-:S03]  /*0120*/  IMAD.MOV.U32 R4, RZ, RZ, R0 ;  /* 0x000000ffff047224 */ /* 0x000fc600078e0000 */
[----:B0-----:R-:W-:-:S07]  /*0130*/  LEA R13, R13, R6, 0x18 ;  /* 0x000000060d0d7211 */ /* 0x001fce00078ec0ff */
.L_x_20:
[----:B01----:R-:W-:-:S06]  /*0140*/  IMAD.WIDE R10, R4, 0x4, R8 ;  /* 0x00000004040a7825 */ /* 0x003fcc00078e0208 */
[----:B------:R-:W2:Y:S01]  /*0150*/  LDG.E R10, desc[UR8][R10.64] ;  /* 0x000000080a0a7981 */ /* 0x000ea2000c1e1900 */
[----:B------:R-:W-:Y:S01]  /*0160*/  LEA R15, R4, R13, 0x2 ;  /* 0x0000000d040f7211 */ /* 0x000fe200078e10ff */
[----:B------:R-:W-:-:S05]  /*0170*/  IMAD.IADD R4, R3, 0x1, R4 ;  /* 0x0000000103047824 */ /* 0x000fca00078e0204 */
[----:B------:R-:W-:Y:S01]  /*0180*/  ISETP.GE.AND P0, PT, R4, R5, PT ;  /* 0x000000050400720c */ /* 0x000fe20003f06270 */
[----:B--2---:R0:W-:-:S12]  /*0190*/  STS [R15], R10 ;  /* 0x0000000a0f007388 */ /* 0x0041d80000000800 */
[----:B------:R-:W-:Y:S05]  /*01a0*/  @!P0 BRA `(.L_x_20) ;  /* 0xfffffffc00e48947 */ /* 0x000fea000383ffff */
.L_x_19:
[----:B------:R-:W-:Y:S05]  /*01b0*/  BSYNC.RECONVERGENT B0 ;  /* 0x0000000000007941 */ /* 0x000fea0003800200 */
.L_x_18:
[----:B------:R-:W-:Y:S04]  /*01c0*/  BSSY.RECONVERGENT B0, `(.L_x_21) ;  /* 0x0000010000007945 */ /* 0x000fe80003800200 */
[----:B------:R-:W-:Y:S05]  /*01d0*/  @P1 BRA `(.L_x_22) ;  /* 0x0000000000381947 */ /* 0x000fea0003800000 */
[----:B------:R-:W0:Y:S01]  /*01e0*/  S2R R11, SR_CgaCtaId ;  /* 0x00000000000b7919 */ /* 0x000e220000008800 */
[----:B------:R-:W1:Y:S01]  /*01f0*/  LDC.64 R8, c[0x0][0x3a8] ;  /* 0x0000ea00ff087b82 */ /* 0x000e620000000a00 */
[----:B------:R-:W-:-:S05]  /*0200*/  MOV R4, 0x400 ;  /* 0x0000040000047802 */ /* 0x000fca0000000f00 */
[----:B------:R-:W-:Y:S01]  /*0210*/  VIADD R6, R4, 0xfa0 ;  /* 0x00000fa004067836 */ /* 0x000fe20000000000 */
[----:B------:R-:W-:-:S04]  /*0220*/  MOV R4, R0 ;  /* 0x0000000000047202 */ /* 0x000fc80000000f00 */
[----:B0-----:R-:W-:-:S07]  /*0230*/  LEA R15, R11, R6, 0x18 ;  /* 0x000000060b0f7211 */ /* 0x001fce00078ec0ff */
.L_x_23:
[----:B-12---:R-:W-:-:S06]  /*0240*/  IMAD.WIDE R10, R4, 0x4, R8 ;  /* 0x00000004040a7825 */ /* 0x006fcc00078e0208 */
[----:B------:R-:W2:Y:S01]  /*0250*/  LDG.E R10, desc[UR8][R10.64] ;  /* 0x000000080a0a7981 */ /* 0x000ea2000c1e1900 */
[----:B------:R-:W-:Y:S01]  /*0260*/  IMAD.IADD R6, R5, 0x1, R4 ;  /* 0x0000000105067824 */ /* 0x000fe200078e0204 */
[----:B------:R-:W-:-:S03]  /*0270*/  IADD3 R4, PT, PT, R3, R4, RZ ;  /* 0x0000000403047210 */ /* 0x000fc60007ffe0ff */
[----:B------:R-:W-:Y:S01]  /*0280*/  IMAD R13, R6, 0x4, R15 ;  /* 0x00000004060d7824 */ /* 0x000fe200078e020f */
[----:B------:R-:W-:-:S04]  /*0290*/  ISETP.GE.AND P0, PT, R4, R17, PT ;  /* 0x000000110400720c */ /* 0x000fc80003f06270 */
[----:B--2---:R2:W-:Y:S09]  /*02a0*/  STS [R13], R10 ;  /* 0x0000000a0d007388 */ /* 0x0045f20000000800 */
[----:B------:R-:W-:Y:S05]  /*02b0*/  @!P0 BRA `(.L_x_23) ;  /* 0xfffffffc00e08947 */ /* 0x000fea000383ffff */
.L_x_22:
[----:B------:R-:W-:Y:S05]  /*02c0*/  BSYNC.RECONVERGENT B0 ;  /* 0x0000000000007941 */ /* 0x000fea0003800200 */
.L_x_21:
[----:B------:R-:W1:Y:S01]  /*02d0*/  LDCU UR4, c[0x0][0x3b0] ;  /* 0x00007600ff0477ac */ /* 0x000e620008000800 */
[----:B------:R-:W-:Y:S01]  /*02e0*/  BSSY.RECONVERGENT B0, `(.L_x_24) ;  /* 0x000001f000007945 */ /* 0x000fe20003800200 */
[----:B------:R-:W-:Y:S01]  /*02f0*/  BAR.SYNC.DEFER_BLOCKING 0x0 ;  /* 0x0000000000007b1d */ /* 0x000fe20000010000 */
[C---:B------:R-:W-:Y:S01]  /*0300*/  ISETP.GE.AND P0, PT, R0.reuse, R7, PT ;  /* 0x000000070000720c */ /* 0x040fe20003f06270 */
[----:B------:R-:W-:Y:S01]  /*0310*/  IMAD.MOV.U32 R4, RZ, RZ, RZ ;  /* 0x000000ffff047224 */ /* 0x000fe200078e00ff */
[----:B------:R-:W-:Y:S02]  /*0320*/  ISETP.GE.AND P2, PT, R0, R5, PT ;  /* 0x000000050000720c */ /* 0x000fe40003f46270 */
[----:B-1----:R-:W-:-:S13]  /*0330*/  ISETP.GE.AND P1, PT, R2, UR4, PT ;  /* 0x0000000402007c0c */ /* 0x002fda000bf26270 */
[----:B------:R-:W-:Y:S05]  /*0340*/  @P1 BRA `(.L_x_25) ;  /* 0x0000000000601947 */ /* 0x000fea0003800000 */
[----:B------:R-:W-:Y:S02]  /*0350*/  IABS R11, R7 ;  /* 0x00000007000b7213 */ /* 0x000fe40000000000 */
[----:B------:R-:W-:Y:S02]  /*0360*/  ISETP.GE.AND P5, PT, R2, RZ, PT ;  /* 0x000000ff0200720c */ /* 0x000fe40003fa6270 */
[----:B------:R-:W1:Y:S08]  /*0370*/  I2F.RP R4, R11 ;  /* 0x0000000b00047306 */ /* 0x000e700000209400 */
[----:B-1----:R-:W1:Y:S02]  /*0380*/  MUFU.RCP R4, R4 ;  /* 0x0000000400047308 */ /* 0x002e640000001000 */
[----:B-1----:R-:W-:-:S06]  /*0390*/  VIADD R8, R4, 0xffffffe ;  /* 0x0ffffffe04087836 */ /* 0x002fcc0000000000 */
[----:B------:R1:W3:Y:S02]  /*03a0*/  F2I.FTZ.U32.TRUNC.NTZ R9, R8 ;  /* 0x0000000800097305 */ /* 0x0002e4000021f000 */
[----:B-1----:R-:W-:Y:S01]  /*03b0*/  IMAD.MOV.U32 R8, RZ, RZ, RZ ;  /* 0x000000ffff087224 */ /* 0x002fe200078e00ff */
[----:B---3--:R-:W-:-:S05]  /*03c0*/  IADD3 R6, PT, PT, RZ, -R9, RZ ;  /* 0x80000009ff067210 */ /* 0x008fca0007ffe0ff */
[----:B--2---:R-:W-:Y:S01]  /*03d0*/  IMAD R13, R6, R11, RZ ;  /* 0x0000000b060d7224 */ /* 0x004fe200078e02ff */
[----:B------:R-:W-:-:S03]  /*03e0*/  IABS R6, R2 ;  /* 0x0000000200067213 */ /* 0x000fc60000000000 */
[----:B------:R-:W-:-:S06]  /*03f0*/  IMAD.HI.U32 R9, R9, R13, R8 ;  /* 0x0000000d09097227 */ /* 0x000fcc00078e0008 */
[----:B------:R-:W-:-:S04]  /*0400*/  IMAD.HI.U32 R9, R9, R6, RZ ;  /* 0x0000000609097227 */ /* 0x000fc800078e00ff */
[----:B------:R-:W-:-:S04]  /*0410*/  IMAD.MOV R9, RZ, RZ, -R9 ;  /* 0x000000ffff097224 */ /* 0x000fc800078e0a09 */
[C---:B------:R-:W-:Y:S02]  /*0420*/  IMAD R4, R11.reuse, R9, R6 ;  /* 0x000000090b047224 */ /* 0x040fe400078e0206 */
[----:B------:R-:W1:Y:S03]  /*0430*/  LDC.64 R8, c[0x0][0x398] ;  /* 0x0000e600ff087b82 */ /* 0x000e660000000a00 */
[----:B------:R-:W-:-:S13]  /*0440*/  ISETP.GT.U32.AND P3, PT, R11, R4, PT ;  /* 0x000000040b00720c */ /* 0x000fda0003f64070 */
[----:B------:R-:W-:Y:S02]  /*0450*/  @!P3 IADD3 R4, PT, PT, R4, -R11, RZ ;  /* 0x8000000b0404b210 */ /* 0x000fe40007ffe0ff */
[----:B------:R-:W-:Y:S02]  /*0460*/  ISETP.NE.AND P3, PT, R7, RZ, PT ;  /* 0x000000ff0700720c */ /* 0x000fe40003f65270 */
[----:B------:R-:W-:Y:S01]  /*0470*/  ISETP.GT.U32.AND P4, PT, R11, R4, PT ;  /* 0x000000040b00720c */ /* 0x000fe20003f84070 */
[----:B-1----:R-:W-:-:S12]  /*0480*/  IMAD.WIDE R8, R2, 0x4, R8 ;  /* 0x0000000402087825 */ /* 0x002fd800078e0208 */
[----:B------:R-:W-:-:S04]  /*0490*/  @!P4 IMAD.IADD R4, R4, 0x1, -R11 ;  /* 0x000000010404c824 */ /* 0x000fc800078e0a0b */
[----:B------:R-:W-:Y:S01]  /*04a0*/  @!P5 IMAD.MOV R4, RZ, RZ, -R4 ;  /* 0x000000ffff04d224 */ /* 0x000fe200078e0a04 */
[----:B------:R-:W-:-:S05]  /*04b0*/  @!P3 LOP3.LUT R4, RZ, R7, RZ, 0x33, !PT ;  /* 0x00000007ff04b212 */ /* 0x000fca00078e33ff */
[----:B------:R1:W-:Y:S02]  /*04c0*/  STG.E desc[UR8][R8.64], R4 ;  /* 0x0000000408007986 */ /* 0x0003e4000c101908 */
.L_x_25:
[----:B------:R-:W-:Y:S05]  /*04d0*/  BSYNC.RECONVERGENT B0 ;  /* 0x0000000000007941 */ /* 0x000fea0003800200 */
.L_x_24:
[----:B------:R-:W-:Y:S06]  /*04e0*/  BAR.SYNC.DEFER_BLOCKING 0x0 ;  /* 0x0000000000007b1d */ /* 0x000fec0000010000 */
[----:B------:R-:W-:Y:S04]  /*04f0*/  BSSY.RECONVERGENT B0, `(.L_x_26) ;  /* 0x000000b000007945 */ /* 0x000fe80003800200 */
[----:B------:R-:W-:Y:S05]  /*0500*/  @P0 BRA `(.L_x_27) ;  /* 0x0000000000240947 */ /* 0x000fea0003800000 */
[----:B-1----:R-:W1:Y:S01]  /*0510*/  S2R R8, SR_CgaCtaId ;  /* 0x0000000000087919 */ /* 0x002e620000008800 */
[----:B------:R-:W-:Y:S02]  /*0520*/  MOV R9, 0x400 ;  /* 0x0000040000097802 */ /* 0x000fe40000000f00 */
[----:B------:R-:W-:Y:S02]  /*0530*/  MOV R6, R0 ;  /* 0x0000000000067202 */ /* 0x000fe40000000f00 */
[----:B-1----:R-:W-:-:S07]  /*0540*/  LEA R9, R8, R9, 0x18 ;  /* 0x0000000908097211 */ /* 0x002fce00078ec0ff */
.L_x_28:
[----:B------:R-:W-:Y:S02]  /*0550*/  IMAD R8, R6, 0x4, R9 ;  /* 0x0000000406087824 */ /* 0x000fe400078e0209 */
[----:B------:R-:W-:-:S03]  /*0560*/  IMAD.IADD R6, R3, 0x1, R6 ;  /* 0x0000000103067824 */ /* 0x000fc600078e0206 */
[----:B------:R3:W-:Y:S02]  /*0570*/  STS [R8], RZ ;  /* 0x000000ff08007388 */ /* 0x0007e40000000800 */
[----:B------:R-:W-:-:S13]  /*0580*/  ISETP.GE.AND P0, PT, R6, R7, PT ;  /* 0x000000070600720c */ /* 0x000fda0003f06270 */
[----:B---3--:R-:W-:Y:S05]  /*0590*/  @!P0 BRA `(.L_x_28) ;  /* 0xfffffffc00ec8947 */ /* 0x008fea000383ffff */
.L_x_27:
[----:B------:R-:W-:Y:S05]  /*05a0*/  BSYNC.RECONVERGENT B0 ;  /* 0x0000000000007941 */ /* 0x000fea0003800200 */
.L_x_26:
[----:B------:R-:W-:Y:S04]  /*05b0*/  BSSY.RECONVERGENT B0, `(.L_x_29) ;  /* 0x000000c000007945 */ /* 0x000fe80003800200 */
[----:B------:R-:W-:Y:S05]  /*05c0*/  @P2 BRA `(.L_x_30) ;  /* 0x0000000000282947 */ /* 0x000fea0003800000 */
[----:B-1----:R-:W1:Y:S01]  /*05d0*/  S2R R8, SR_CgaCtaId ;  /* 0x0000000000087919 */ /* 0x002e620000008800 */
[----:B------:R-:W-:-:S04]  /*05e0*/  MOV R6, 0x400 ;  /* 0x0000040000067802 */ /* 0x000fc80000000f00 */
[----:B------:R-:W-:Y:S01]  /*05f0*/  IADD3 R7, PT, PT, R6, 0xfa0, RZ ;  /* 0x00000fa006077810 */ /* 0x000fe20007ffe0ff */
[----:B------:R-:W-:-:S03]  /*0600*/  IMAD.MOV.U32 R6, RZ, RZ, R0 ;  /* 0x000000ffff067224 */ /* 0x000fc600078e0000 */
[----:B-1----:R-:W-:-:S07]  /*0610*/  LEA R9, R8, R7, 0x18 ;  /* 0x0000000708097211 */ /* 0x002fce00078ec0ff */
.L_x_31:
[----:B------:R-:W-:Y:S01]  /*0620*/  IMAD R7, R6, 0x4, R9 ;  /* 0x0000000406077824 */ /* 0x000fe200078e0209 */
[----:B------:R-:W-:-:S04]  /*0630*/  IADD3 R6, PT, PT, R3, R6, RZ ;  /* 0x0000000603067210 */ /* 0x000fc80007ffe0ff */
[----:B------:R3:W-:Y:S01]  /*0640*/  STS [R7], RZ ;  /* 0x000000ff07007388 */ /* 0x0007e20000000800 */
[----:B------:R-:W-:-:S13]  /*0650*/  ISETP.GE.AND P0, PT, R6, R5, PT ;  /* 0x000000050600720c */ /* 0x000fda0003f06270 */
[----:B---3--:R-:W-:Y:S05]  /*0660*/  @!P0 BRA `(.L_x_31) ;  /* 0xfffffffc00ec8947 */ /* 0x008fea000383ffff */
.L_x_30:
[----:B------:R-:W-:Y:S05]  /*0670*/  BSYNC.RECONVERGENT B0 ;  /* 0x0000000000007941 */ /* 0x000fea0003800200 */
.L_x_29:
[----:B------:R-:W-:Y:S01]  /*0680*/  IMAD R2, R2, UR7, RZ ;  /* 0x0000000702027c24 */ /* 0x000fe2000f8e02ff */
[----:B------:R-:W-:Y:S04]  /*0690*/  BAR.SYNC.DEFER_BLOCKING 0x0 ;  /* 0x0000000000007b1d */ /* 0x000fe80000010000 */
[----:B------:R-:W-:Y:S02]  /*06a0*/  SHF.R.S32.HI R7, RZ, 0x1f, R2 ;  /* 0x0000001fff077819 */ /* 0x000fe40000011402 */
[----:B------:R-:W-:Y:S04]  /*06b0*/  BSSY.RECONVERGENT B0, `(.L_x_32) ;  /* 0x0000124000007945 */ /* 0x000fe80003800200 */
[----:B------:R-:W-:Y:S05]  /*06c0*/  @P1 BRA `(.L_x_33) ;  /* 0x0000001000881947 */ /* 0x000fea0003800000 */
[----:B------:R-:W3:Y:S01]  /*06d0*/  S2UR UR5, SR_CgaCtaId ;  /* 0x00000000000579c3 */ /* 0x000ee20000008800 */
[----:B------:R-:W-:Y:S01]  /*06e0*/  UMOV UR4, 0x400 ;  /* 0x0000040000047882 */ /* 0x000fe20000000000 */
[----:B------:R-:W-:Y:S02]  /*06f0*/  UISETP.GE.AND UP0, UPT, UR7, 0x1, UPT ;  /* 0x000000010700788c */ /* 0x000fe4000bf06270 */
[----:B---3--:R-:W-:-:S06]  /*0700*/  ULEA UR6, UR5, UR4, 0x18 ;  /* 0x0000000405067291 */ /* 0x008fcc000f8ec0ff */
[----:B------:R-:W-:-:S05]  /*0710*/  LEA R6, R4, UR6, 0x2 ;  /* 0x0000000604067c11 */ /* 0x000fca000f8e10ff */
[----:B------:R3:W-:Y:S01]  /*0720*/  ATOMS.POPC.INC.32 RZ, [R6+URZ] ;  /* 0x0000000006ff7f8c */ /* 0x0007e2000d8000ff */
[----:B------:R-:W-:Y:S05]  /*0730*/  BRA.U !UP0, `(.L_x_33) ;  /* 0x00000011086c7547 */ /* 0x000fea000b800000 */
[----:B------:R-:W-:Y:S02]  /*0740*/  UISETP.GE.U32.AND UP0, UPT, UR7, 0x10, UPT ;  /* 0x000000100700788c */ /* 0x000fe4000bf06070 */
[----:B-1----:R-:W-:Y:S02]  /*0750*/  IMAD R4, R4, UR7, RZ ;  /* 0x0000000704047c24 */ /* 0x002fe4000f8e02ff */
[----:B------:R-:W-:-:S05]  /*0760*/  IMAD.MOV.U32 R9, RZ, RZ, RZ ;  /* 0x000000ffff097224 */ /* 0x000fca00078e00ff */
[----:B------:R-:W-:Y:S05]  /*0770*/  BRA.U !UP0, `(.L_x_34) ;  /* 0x00000009080c7547 */ /* 0x000fea000b800000 */
[----:B------:R-:W0:Y:S01]  /*0780*/  LDCU.64 UR10, c[0x0][0x380] ;  /* 0x00007000ff0a77ac */ /* 0x000e220008000a00 */
[----:B------:R-:W-:Y:S02]  /*0790*/  UIADD3 UR4, UPT, UPT, UR4, 0xfa0, URZ ;  /* 0x00000fa004047890 */ /* 0x000fe4000fffe0ff */
[----:B------:R-:W-:Y:S02]  /*07a0*/  ULOP3.LUT UR6, UR7, 0x7ffffff0, URZ, 0xc0, !UPT ;  /* 0x7ffffff007067892 */ /* 0x000fe4000f8ec0ff */
[----:B------:R-:W-:Y:S02]  /*07b0*/  ULEA UR4, UR5, UR4, 0x18 ;  /* 0x0000000405047291 */ /* 0x000fe4000f8ec0ff */
[----:B------:R-:W-:Y:S02]  /*07c0*/  UIADD3 UR5, UPT, UPT, -UR6, URZ, URZ ;  /* 0x000000ff06057290 */ /* 0x000fe4000fffe1ff */
[----:B------:R-:W-:Y:S02]  /*07d0*/  IMAD.U32 R9, RZ, RZ, UR6 ;  /* 0x00000006ff097e24 */ /* 0x000fe4000f8e00ff */
[----:B---3--:R-:W-:-:S02]  /*07e0*/  LEA R6, R4, UR4, 0x2 ;  /* 0x0000000404067c11 */ /* 0x008fc4000f8e10ff */
[----:B------:R-:W-:Y:S02]  /*07f0*/  MOV R8, UR5 ;  /* 0x0000000500087c02 */ /* 0x000fe40008000f00 */
[----:B0-2---:R-:W-:Y:S01]  /*0800*/  LEA R10, P0, R2, UR10, 0x2 ;  /* 0x0000000a020a7c11 */ /* 0x005fe2000f8010ff */
[----:B------:R-:W-:-:S03]  /*0810*/  VIADD R6, R6, 0x20 ;  /* 0x0000002006067836 */ /* 0x000fc60000000000 */
[----:B------:R-:W-:Y:S02]  /*0820*/  IADD3 R10, P1, PT, R10, 0x20, RZ ;  /* 0x000000200a0a7810 */ /* 0x000fe40007f3e0ff */
[----:B------:R-:W-:-:S05]  /*0830*/  LEA.HI.X R11, R2, UR11, R7, 0x2, P0 ;  /* 0x0000000b020b7c11 */ /* 0x000fca00080f1407 */
[----:B------:R-:W-:-:S07]  /*0840*/  IMAD.X R11, RZ, RZ, R11, P1 ;  /* 0x000000ffff0b7224 */ /* 0x000fce00008e060b */
.L_x_67:
[----:B------:R0:W5:Y:S01]  /*0850*/  LDG.E R15, desc[UR8][R10.64+-0x20] ;  /* 0xffffe0080a0f7981 */ /* 0x000162000c1e1900 */
[----:B------:R-:W-:Y:S01]  /*0860*/  BSSY.RECONVERGENT B1, `(.L_x_35) ;  /* 0x0000005000017945 */ /* 0x000fe20003800200 */
.L_x_36:
[----:B------:R-:W1:Y:S02]  /*0870*/  LDS R12, [R6+-0x20] ;  /* 0xffffe000060c7984 */ /* 0x000e640000000800 */
[----:B-1---5:R-:W-:-:S05]  /*0880*/  FADD R13, R15, R12 ;  /* 0x0000000c0f0d7221 */ /* 0x022fca0000000000 */
[----:B------:R-:W1:Y:S02]  /*0890*/  ATOMS.CAST.SPIN P0, [R6+-0x20], R12, R13 ;  /* 0xffffe00c0600758d */ /* 0x000e64000180000d */
[----:B-1----:R-:W-:Y:S05]  /*08a0*/  @!P0 BRA `(.L_x_36) ;  /* 0xfffffffc00f08947 */ /* 0x002fea000383ffff */
[----:B------:R-:W-:Y:S05]  /*08b0*/  BSYNC.RECONVERGENT B1 ;  /* 0x0000000000017941 */ /* 0x000fea0003800200 */
.L_x_35:
[----:B------:R1:W5:Y:S01]  /*08c0*/  LDG.E R15, desc[UR8][R10.64+-0x1c] ;  /* 0xffffe4080a0f7981 */ /* 0x000362000c1e1900 */
[----:B------:R-:W-:Y:S01]  /*08d0*/  BSSY.RECONVERGENT B1, `(.L_x_37) ;  /* 0x0000005000017945 */ /* 0x000fe20003800200 */
.L_x_38:
[----:B------:R-:W2:Y:S02]  /*08e0*/  LDS R12, [R6+-0x1c] ;  /* 0xffffe400060c7984 */ /* 0x000ea40000000800 */
[----:B--2--5:R-:W-:-:S05]  /*08f0*/  FADD R13, R15, R12 ;  /* 0x0000000c0f0d7221 */ /* 0x024fca0000000000 */
[----:B------:R-:W2:Y:S02]  /*0900*/  ATOMS.CAST.SPIN P0, [R6+-0x1c], R12, R13 ;  /* 0xffffe40c0600758d */ /* 0x000ea4000180000d */
[----:B--2---:R-:W-:Y:S05]  /*0910*/  @!P0 BRA `(.L_x_38) ;  /* 0xfffffffc00f08947 */ /* 0x004fea000383ffff */
[----:B------:R-:W-:Y:S05]  /*0920*/  BSYNC.RECONVERGENT B1 ;  /* 0x0000000000017941 */ /* 0x000fea0003800200 */
.L_x_37:
[----:B------:R2:W5:Y:S01]  /*0930*/  LDG.E R15, desc[UR8][R10.64+-0x18] ;  /* 0xffffe8080a0f7981 */ /* 0x000562000c1e1900 */
[----:B------:R-:W-:Y:S01]  /*0940*/  BSSY.RECONVERGENT B1, `(.L_x_39) ;  /* 0x0000005000017945 */ /* 0x000fe20003800200 */
.L_x_40:
[----:B------:R-:W3:Y:S02]  /*0950*/  LDS R12, [R6+-0x18] ;  /* 0xffffe800060c7984 */ /* 0x000ee40000000800 */
[----:B---3-5:R-:W-:-:S05]  /*0960*/  FADD R13, R15, R12 ;  /* 0x0000000c0f0d7221 */ /* 0x028fca0000000000 */
[----:B------:R-:W3:Y:S02]  /*0970*/  ATOMS.CAST.SPIN P0, [R6+-0x18], R12, R13 ;  /* 0xffffe80c0600758d */ /* 0x000ee4000180000d */
[----:B---3--:R-:W-:Y:S05]  /*0980*/  @!P0 BRA `(.L_x_40) ;  /* 0xfffffffc00f08947 */ /* 0x008fea000383ffff */
[----:B------:R-:W-:Y:S05]  /*0990*/  BSYNC.RECONVERGENT B1 ;  /* 0x0000000000017941 */ /* 0x000fea0003800200 */
.L_x_39:
[----:B------:R3:W5:Y:S01]  /*09a0*/  LDG.E R15, desc[UR8][R10.64+-0x14] ;  /* 0xffffec080a0f7981 */ /* 0x000762000c1e1900 */
[----:B------:R-:W-:Y:S01]  /*09b0*/  BSSY.RECONVERGENT B1, `(.L_x_41) ;  /* 0x0000005000017945 */ /* 0x000fe20003800200 */
.L_x_42:
[----:B------:R-:W4:Y:S02]  /*09c0*/  LDS R12, [R6+-0x14] ;  /* 0xffffec00060c7984 */ /* 0x000f240000000800 */
[----:B----45:R-:W-:-:S05]  /*09d0*/  FADD R13, R15, R12 ;  /* 0x0000000c0f0d7221 */ /* 0x030fca0000000000 */
[----:B------:R-:W4:Y:S02]  /*09e0*/  ATOMS.CAST.SPIN P0, [R6+-0x14], R12, R13 ;  /* 0xffffec0c0600758d */ /* 0x000f24000180000d */
[----:B----4-:R-:W-:Y:S05]  /*09f0*/  @!P0 BRA `(.L_x_42) ;  /* 0xfffffffc00f08947 */ /* 0x010fea000383ffff */
[----:B------:R-:W-:Y:S05]  /*0a00*/  BSYNC.RECONVERGENT B1 ;  /* 0x0000000000017941 */ /* 0x000fea0003800200 */
.L_x_41:
[----:B------:R4:W5:Y:S01]  /*0a10*/  LDG.E R15, desc[UR8][R10.64+-0x10] ;  /* 0xfffff0080a0f7981 */ /* 0x000962000c1e1900 */
[----:B------:R-:W-:Y:S01]  /*0a20*/  BSSY.RECONVERGENT B1, `(.L_x_43) ;  /* 0x0000005000017945 */ /* 0x000fe20003800200 */
.L_x_44:
[----:B------:R-:W0:Y:S02]  /*0a30*/  LDS R12, [R6+-0x10] ;  /* 0xfffff000060c7984 */ /* 0x000e240000000800 */
[----:B0----5:R-:W-:-:S05]  /*0a40*/  FADD R13, R15, R12 ;  /* 0x0000000c0f0d7221 */ /* 0x021fca0000000000 */
[----:B------:R-:W0:Y:S02]  /*0a50*/  ATOMS.CAST.SPIN P0, [R6+-0x10], R12, R13 ;  /* 0xfffff00c0600758d */ /* 0x000e24000180000d */
[----:B0-----:R-:W-:Y:S05]  /*0a60*/  @!P0 BRA `(.L_x_44) ;  /* 0xfffffffc00f08947 */ /* 0x001fea000383ffff */
[----:B------:R-:W-:Y:S05]  /*0a70*/  BSYNC.RECONVERGENT B1 ;  /* 0x0000000000017941 */ /* 0x000fea0003800200 */
.L_x_43:
[----:B------:R0:W5:Y:S01]  /*0a80*/  LDG.E R15, desc[UR8][R10.64+-0xc] ;  /* 0xfffff4080a0f7981 */ /* 0x000162000c1e1900 */
[----:B------:R-:W-:Y:S01]  /*0a90*/  BSSY.RECONVERGENT B1, `(.L_x_45) ;  /* 0x0000005000017945 */ /* 0x000fe20003800200 */
.L_x_46:
[----:B------:R-:W1:Y:S02]  /*0aa0*/  LDS R12, [R6+-0xc] ;  /* 0xfffff400060c7984 */ /* 0x000e640000000800 */
[----:B-1---5:R-:W-:-:S05]  /*0ab0*/  FADD R13, R15, R12 ;  /* 0x0000000c0f0d7221 */ /* 0x022fca0000000000 */
[----:B------:R-:W1:Y:S02]  /*0ac0*/  ATOMS.CAST.SPIN P0, [R6+-0xc], R12, R13 ;  /* 0xfffff40c0600758d */ /* 0x000e64000180000d */
[----:B-1----:R-:W-:Y:S05]  /*0ad0*/  @!P0 BRA `(.L_x_46) ;  /* 0xfffffffc00f08947 */ /* 0x002fea000383ffff */
[----:B------:R-:W-:Y:S05]  /*0ae0*/  BSYNC.RECONVERGENT B1 ;  /* 0x0000000000017941 */ /* 0x000fea0003800200 */
.L_x_45:
[----:B------:R1:W5:Y:S01]  /*0af0*/  LDG.E R15, desc[UR8][R10.64+-0x8] ;  /* 0xfffff8080a0f7981 */ /* 0x000362000c1e1900 */
[----:B------:R-:W-:Y:S01]  /*0b00*/  BSSY.RECONVERGENT B1, `(.L_x_47) ;  /* 0x0000005000017945 */ /* 0x000fe20003800200 */
.L_x_48:
[----:B------:R-:W0:Y:S02]  /*0b10*/  LDS R12, [R6+-0x8] ;  /* 0xfffff800060c7984 */ /* 0x000e240000000800 */
[----:B0----5:R-:W-:-:S05]  /*0b20*/  FADD R13, R15, R12 ;  /* 0x0000000c0f0d7221 */ /* 0x021fca0000000000 */
[----:B------:R-:W0:Y:S02]  /*0b30*/  ATOMS.CAST.SPIN P0, [R6+-0x8], R12, R13 ;  /* 0xfffff80c0600758d */ /* 0x000e24000180000d */
[----:B0-----:R-:W-:Y:S05]  /*0b40*/  @!P0 BRA `(.L_x_48) ;  /* 0xfffffffc00f08947 */ /* 0x001fea000383ffff */
[----:B------:R-:W-:Y:S05]  /*0b50*/  BSYNC.RECONVERGENT B1 ;  /* 0x0000000000017941 */ /* 0x000fea0003800200 */
.L_x_47:
[----:B------:R0:W5:Y:S01]  /*0b60*/  LDG.E R15, desc[UR8][R10.64+-0x4] ;  /* 0xfffffc080a0f7981 */ /* 0x000162000c1e1900 */
[----:B------:R-:W-:Y:S01]  /*0b70*/  BSSY.RECONVERGENT B1, `(.L_x_49) ;  /* 0x0000005000017945 */ /* 0x000fe20003800200 */
.L_x_50:
[----:B------:R-:W1:Y:S02]  /*0b80*/  LDS R12, [R6+-0x4] ;  /* 0xfffffc00060c7984 */ /* 0x000e640000000800 */
[----:B-1---5:R-:W-:-:S05]  /*0b90*/  FADD R13, R15, R12 ;  /* 0x0000000c0f0d7221 */ /* 0x022fca0000000000 */
[----:B------:R-:W1:Y:S02]  /*0ba0*/  ATOMS.CAST.SPIN P0, [R6+-0x4], R12, R13 ;  /* 0xfffffc0c0600758d */ /* 0x000e64000180000d */
[----:B-1----:R-:W-:Y:S05]  /*0bb0*/  @!P0 BRA `(.L_x_50) ;  /* 0xfffffffc00f08947 */ /* 0x002fea000383ffff */
[----:B------:R-:W-:Y:S05]  /*0bc0*/  BSYNC.RECONVERGENT B1 ;  /* 0x0000000000017941 */ /* 0x000fea0003800200 */
.L_x_49:
[----:B------:R1:W5:Y:S01]  /*0bd0*/  LDG.E R15, desc[UR8][R10.64] ;  /* 0x000000080a0f7981 */ /* 0x000362000c1e1900 */
[----:B------:R-:W-:Y:S01]  /*0be0*/  BSSY.RECONVERGENT B1, `(.L_x_51) ;  /* 0x0000005000017945 */ /* 0x000fe20003800200 */
.L_x_52:
[----:B------:R-:W0:Y:S02]  /*0bf0*/  LDS R12, [R6] ;  /* 0x00000000060c7984 */ /* 0x000e240000000800 */
[----:B0----5:R-:W-:-:S05]  /*0c00*/  FADD R13, R15, R12 ;  /* 0x0000000c0f0d7221 */ /* 0x021fca0000000000 */
[----:B------:R-:W0:Y:S02]  /*0c10*/  ATOMS.CAST.SPIN P0, [R6], R12, R13 ;  /* 0x0000000c0600758d */ /* 0x000e24000180000d */
[----:B0-----:R-:W-:Y:S05]  /*0c20*/  @!P0 BRA `(.L_x_52) ;  /* 0xfffffffc00f08947 */ /* 0x001fea000383ffff */
[----:B------:R-:W-:Y:S05]  /*0c30*/  BSYNC.RECONVERGENT B1 ;  /* 0x0000000000017941 */ /* 0x000fea0003800200 */
.L_x_51:
[----:B------:R0:W5:Y:S01]  /*0c40*/  LDG.E R15, desc[UR8][R10.64+0x4] ;  /* 0x000004080a0f7981 */ /* 0x000162000c1e1900 */
[----:B------:R-:W-:Y:S01]  /*0c50*/  BSSY.RECONVERGENT B1, `(.L_x_53) ;  /* 0x0000005000017945 */ /* 0x000fe20003800200 */
.L_x_54:
[----:B------:R-:W1:Y:S02]  /*0c60*/  LDS R12, [R6+0x4] ;  /* 0x00000400060c7984 */ /* 0x000e640000000800 */
[----:B-1---5:R-:W-:-:S05]  /*0c70*/  FADD R13, R15, R12 ;  /* 0x0000000c0f0d7221 */ /* 0x022fca0000000000 */
[----:B------:R-:W1:Y:S02]  /*0c80*/  ATOMS.CAST.SPIN P0, [R6+0x4], R12, R13 ;  /* 0x0000040c0600758d */ /* 0x000e64000180000d */
[----:B-1----:R-:W-:Y:S05]  /*0c90*/  @!P0 BRA `(.L_x_54) ;  /* 0xfffffffc00f08947 */ /* 0x002fea000383ffff */
[----:B------:R-:W-:Y:S05]  /*0ca0*/  BSYNC.RECONVERGENT B1 ;  /* 0x0000000000017941 */ /* 0x000fea0003800200 */
.L_x_53:
[----:B------:R1:W5:Y:S01]  /*0cb0*/  LDG.E R15, desc[UR8][R10.64+0x8] ;  /* 0x000008080a0f7981 */ /* 0x000362000c1e1900 */
[----:B------:R-:W-:Y:S01]  /*0cc0*/  BSSY.RECONVERGENT B1, `(.L_x_55) ;  /* 0x0000005000017945 */ /* 0x000fe20003800200 */
.L_x_56:
[----:B------:R-:W0:Y:S02]  /*0cd0*/  LDS R12, [R6+0x8] ;  /* 0x00000800060c7984 */ /* 0x000e240000000800 */
[----:B0----5:R-:W-:-:S05]  /*0ce0*/  FADD R13, R15, R12 ;  /* 0x0000000c0f0d7221 */ /* 0x021fca0000000000 */
[----:B------:R-:W0:Y:S02]  /*0cf0*/  ATOMS.CAST.SPIN P0, [R6+0x8], R12, R13 ;  /* 0x0000080c0600758d */ /* 0x000e24000180000d */
[----:B0-----:R-:W-:Y:S05]  /*0d00*/  @!P0 BRA `(.L_x_56) ;  /* 0xfffffffc00f08947 */ /* 0x001fea000383ffff */
[----:B------:R-:W-:Y:S05]  /*0d10*/  BSYNC.RECONVERGENT B1 ;  /* 0x0000000000017941 */ /* 0x000fea0003800200 */
.L_x_55:
[----:B------:R0:W5:Y:S01]  /*0d20*/  LDG.E R15, desc[UR8][R10.64+0xc] ;  /* 0x00000c080a0f7981 */ /* 0x000162000c1e1900 */
[----:B------:R-:W-:Y:S01]  /*0d30*/  BSSY.RECONVERGENT B1, `(.L_x_57) ;  /* 0x0000005000017945 */ /* 0x000fe20003800200 */
.L_x_58:
[----:B------:R-:W1:Y:S02]  /*0d40*/  LDS R12, [R6+0xc] ;  /* 0x00000c00060c7984 */ /* 0x000e640000000800 */
[----:B-1---5:R-:W-:-:S05]  /*0d50*/  FADD R13, R15, R12 ;  /* 0x0000000c0f0d7221 */ /* 0x022fca0000000000 */
[----:B------:R-:W1:Y:S02]  /*0d60*/  ATOMS.CAST.SPIN P0, [R6+0xc], R12, R13 ;  /* 0x00000c0c0600758d */ /* 0x000e64000180000d */
[----:B-1----:R-:W-:Y:S05]  /*0d70*/  @!P0 BRA `(.L_x_58) ;  /* 0xfffffffc00f08947 */ /* 0x002fea000383ffff */
[----:B------:R-:W-:Y:S05]  /*0d80*/  BSYNC.RECONVERGENT B1 ;  /* 0x0000000000017941 */ /* 0x000fea0003800200 */
.L_x_57:
[----:B------:R1:W5:Y:S01]  /*0d90*/  LDG.E R15, desc[UR8][R10.64+0x10] ;  /* 0x000010080a0f7981 */ /* 0x000362000c1e1900 */
[----:B------:R-:W-:Y:S01]  /*0da0*/  BSSY.RECONVERGENT B1, `(.L_x_59) ;  /* 0x0000005000017945 */ /* 0x000fe20003800200 */
.L_x_60:
[----:B------:R-:W0:Y:S02]  /*0db0*/  LDS R12, [R6+0x10] ;  /* 0x00001000060c7984 */ /* 0x000e240000000800 */
[----:B0----5:R-:W-:-:S05]  /*0dc0*/  FADD R13, R15, R12 ;  /* 0x0000000c0f0d7221 */ /* 0x021fca0000000000 */
[----:B------:R-:W0:Y:S02]  /*0dd0*/  ATOMS.CAST.SPIN P0, [R6+0x10], R12, R13 ;  /* 0x0000100c0600758d */ /* 0x000e24000180000d */
[----:B0-----:R-:W-:Y:S05]  /*0de0*/  @!P0 BRA `(.L_x_60) ;  /* 0xfffffffc00f08947 */ /* 0x001fea000383ffff */
[----:B------:R-:W-:Y:S05]  /*0df0*/  BSYNC.RECONVERGENT B1 ;  /* 0x0000000000017941 */ /* 0x000fea0003800200 */
.L_x_59:
[----:B------:R0:W5:Y:S01]  /*0e00*/  LDG.E R15, desc[UR8][R10.64+0x14] ;  /* 0x000014080a0f7981 */ /* 0x000162000c1e1900 */
[----:B------:R-:W-:Y:S01]  /*0e10*/  BSSY.RECONVERGENT B1, `(.L_x_61) ;  /* 0x0000005000017945 */ /* 0x000fe20003800200 */
.L_x_62:
[----:B------:R-:W1:Y:S02]  /*0e20*/  LDS R12, [R6+0x14] ;  /* 0x00001400060c7984 */ /* 0x000e640000000800 */
[----:B-1---5:R-:W-:-:S05]  /*0e30*/  FADD R13, R15, R12 ;  /* 0x0000000c0f0d7221 */ /* 0x022fca0000000000 */
[----:B------:R-:W1:Y:S02]  /*0e40*/  ATOMS.CAST.SPIN P0, [R6+0x14], R12, R13 ;  /* 0x0000140c0600758d */ /* 0x000e64000180000d */
[----:B-1----:R-:W-:Y:S05]  /*0e50*/  @!P0 BRA `(.L_x_62) ;  /* 0xfffffffc00f08947 */ /* 0x002fea000383ffff */
[----:B------:R-:W-:Y:S05]  /*0e60*/  BSYNC.RECONVERGENT B1 ;  /* 0x0000000000017941 */ /* 0x000fea0003800200 */
.L_x_61:
[----:B------:R1:W5:Y:S01]  /*0e70*/  LDG.E R15, desc[UR8][R10.64+0x18] ;  /* 0x000018080a0f7981 */ /* 0x000362000c1e1900 */
[----:B------:R-:W-:Y:S01]  /*0e80*/  BSSY.RECONVERGENT B1, `(.L_x_63) ;  /* 0x0000005000017945 */ /* 0x000fe20003800200 */
.L_x_64:
[----:B------:R-:W0:Y:S02]  /*0e90*/  LDS R12, [R6+0x18] ;  /* 0x00001800060c7984 */ /* 0x000e240000000800 */
[----:B0----5:R-:W-:-:S05]  /*0ea0*/  FADD R13, R15, R12 ;  /* 0x0000000c0f0d7221 */ /* 0x021fca0000000000 */
[----:B------:R-:W0:Y:S02]  /*0eb0*/  ATOMS.CAST.SPIN P0, [R6+0x18], R12, R13 ;  /* 0x0000180c0600758d */ /* 0x000e24000180000d */
[----:B0-----:R-:W-:Y:S05]  /*0ec0*/  @!P0 BRA `(.L_x_64) ;  /* 0xfffffffc00f08947 */ /* 0x001fea000383ffff */
[----:B------:R-:W-:Y:S05]  /*0ed0*/  BSYNC.RECONVERGENT B1 ;  /* 0x0000000000017941 */ /* 0x000fea0003800200 */
.L_x_63:
[----:B------:R0:W5:Y:S01]  /*0ee0*/  LDG.E R15, desc[UR8][R10.64+0x1c] ;  /* 0x00001c080a0f7981 */ /* 0x000162000c1e1900 */
[----:B------:R-:W-:Y:S01]  /*0ef0*/  BSSY.RECONVERGENT B1, `(.L_x_65) ;  /* 0x0000005000017945 */ /* 0x000fe20003800200 */
.L_x_66:
[----:B------:R-:W1:Y:S02]  /*0f00*/  LDS R12, [R6+0x1c] ;  /* 0x00001c00060c7984 */ /* 0x000e640000000800 */
[----:B-1---5:R-:W-:-:S05]  /*0f10*/  FADD R13, R15, R12 ;  /* 0x0000000c0f0d7221 */ /* 0x022fca0000000000 */
[----:B------:R-:W1:Y:S02]  /*0f20*/  ATOMS.CAST.SPIN P0, [R6+0x1c], R12, R13 ;  /* 0x00001c0c0600758d */ /* 0x000e64000180000d */
[----:B-1----:R-:W-:Y:S05]  /*0f30*/  @!P0 BRA `(.L_x_66) ;  /* 0xfffffffc00f08947 */ /* 0x002fea000383ffff */
[----:B------:R-:W-:Y:S05]  /*0f40*/  BSYNC.RECONVERGENT B1 ;  /* 0x0000000000017941 */ /* 0x000fea0003800200 */
.L_x_65:
[----:B------:R-:W-:Y:S01]  /*0f50*/  IADD3 R8, PT, PT, R8, 0x10, RZ ;  /* 0x0000001008087810 */ /* 0x000fe20007ffe0ff */
[----:B------:R-:W-:Y:S01]  /*0f60*/  VIADD R6, R6, 0x40 ;  /* 0x0000004006067836 */ /* 0x000fe20000000000 */
[----:B0-234-:R-:W-:Y:S02]  /*0f70*/  IADD3 R10, P1, PT, R10, 0x40, RZ ;  /* 0x000000400a0a7810 */ /* 0x01dfe40007f3e0ff */
[----:B------:R-:W-:-:S03]  /*0f80*/  ISETP.NE.AND P0, PT, R8, RZ, PT ;  /* 0x000000ff0800720c */ /* 0x000fc60003f05270 */
[----:B------:R-:W-:-:S10]  /*0f90*/  IMAD.X R11, RZ, RZ, R11, P1 ;  /* 0x000000ffff0b7224 */ /* 0x000fd400008e060b */
[----:B------:R-:W-:Y:S05]  /*0fa0*/  @P0 BRA `(.L_x_67) ;  /* 0xfffffff800280947 */ /* 0x000fea000383ffff */
.L_x_34:
[----:B---3--:R-:W1:Y:S02]  /*0fb0*/  LDC R6, c[0x0][0x3b4] ;  /* 0x0000ed00ff067b82 */ /* 0x008e640000000800 */
[----:B-1----:R-:W-:-:S13]  /*0fc0*/  LOP3.LUT P0, R8, R6, 0xf, RZ, 0xc0, !PT ;  /* 0x0000000f06087812 */ /* 0x002fda000780c0ff */
[----:B------:R-:W-:Y:S05]  /*0fd0*/  @!P0 BRA `(.L_x_33) ;  /* 0x0000000800448947 */ /* 0x000fea0003800000 */
[----:B------:R-:W-:Y:S02]  /*0fe0*/  ISETP.GE.U32.AND P0, PT, R8, 0x8, PT ;  /* 0x000000080800780c */ /* 0x000fe40003f06070 */
[----:B------:R-:W-:-:S11]  /*0ff0*/  LOP3.LUT R14, R6, 0x7, RZ, 0xc0, !PT ;  /* 0x00000007060e7812 */ /* 0x000fd600078ec0ff */
[----:B------:R-:W-:Y:S05]  /*1000*/  @!P0 BRA `(.L_x_68) ;  /* 0x0000000400108947 */ /* 0x000fea0003800000 */
[----:B------:R-:W0:Y:S01]  /*1010*/  LDCU.64 UR4, c[0x0][0x380] ;  /* 0x00007000ff0477ac */ /* 0x000e220008000a00 */
[----:B------:R-:W-:-:S04]  /*1020*/  IADD3 R8, P0, PT, R2, R9, RZ ;  /* 0x0000000902087210 */ /* 0x000fc80007f1e0ff */
[----:B------:R-:W-:Y:S02]  /*1030*/  IADD3.X R11, PT, PT, RZ, R7, RZ, P0, !PT ;  /* 0x00000007ff0b7210 */ /* 0x000fe400007fe4ff */
[----:B0-2---:R-:W-:-:S04]  /*1040*/  LEA R10, P0, R8, UR4, 0x2 ;  /* 0x00000004080a7c11 */ /* 0x005fc8000f8010ff */
[----:B------:R-:W-:-:S05]  /*1050*/  LEA.HI.X R11, R8, UR5, R11, 0x2, P0 ;  /* 0x00000005080b7c11 */ /* 0x000fca00080f140b */
[----:B------:R0:W5:Y:S01]  /*1060*/  LDG.E R15, desc[UR8][R10.64] ;  /* 0x000000080a0f7981 */ /* 0x000162000c1e1900 */
[----:B------:R-:W1:Y:S01]  /*1070*/  S2UR UR5, SR_CgaCtaId ;  /* 0x00000000000579c3 */ /* 0x000e620000008800 */
[----:B------:R-:W-:Y:S01]  /*1080*/  UMOV UR4, 0x400 ;  /* 0x0000040000047882 */ /* 0x000fe20000000000 */
[----:B------:R-:W-:Y:S01]  /*1090*/  IMAD.IADD R8, R4, 0x1, R9 ;  /* 0x0000000104087824 */ /* 0x000fe200078e0209 */
[----:B------:R-:W-:Y:S01]  /*10a0*/  UIADD3 UR4, UPT, UPT, UR4, 0xfa0, URZ ;  /* 0x00000fa004047890 */ /* 0x000fe2000fffe0ff */
[----:B------:R-:W-:Y:S03]  /*10b0*/  BSSY.RECONVERGENT B1, `(.L_x_69) ;  /* 0x0000007000017945 */ /* 0x000fe60003800200 */
[----:B-1----:R-:W-:-:S06]  /*10c0*/  ULEA UR4, UR5, UR4, 0x18 ;  /* 0x0000000405047291 */ /* 0x002fcc000f8ec0ff */
[----:B0-----:R-:W-:-:S07]  /*10d0*/  LEA R8, R8, UR4, 0x2 ;  /* 0x0000000408087c11 */ /* 0x001fce000f8e10ff */
.L_x_70:
[----:B------:R-:W0:Y:S02]  /*10e0*/  LDS R12, [R8] ;  /* 0x00000000080c7984 */ /* 0x000e240000000800 */
[----:B0----5:R-:W-:-:S05]  /*10f0*/  FADD R13, R15, R12 ;  /* 0x0000000c0f0d7221 */ /* 0x021fca0000000000 */
[----:B------:R-:W0:Y:S02]  /*1100*/  ATOMS.CAST.SPIN P0, [R8], R12, R13 ;  /* 0x0000000c0800758d */ /* 0x000e24000180000d */
[----:B0-----:R-:W-:Y:S05]  /*1110*/  @!P0 BRA `(.L_x_70) ;  /* 0xfffffffc00f08947 */ /* 0x001fea000383ffff */
[----:B------:R-:W-:Y:S05]  /*1120*/  BSYNC.RECONVERGENT B1 ;  /* 0x0000000000017941 */ /* 0x000fea0003800200 */
.L_x_69:
[----:B------:R0:W5:Y:S01]  /*1130*/  LDG.E R15, desc[UR8][R10.64+0x4] ;  /* 0x000004080a0f7981 */ /* 0x000162000c1e1900 */
[----:B------:R-:W-:Y:S01]  /*1140*/  BSSY.RECONVERGENT B1, `(.L_x_71) ;  /* 0x0000005000017945 */ /* 0x000fe20003800200 */
.L_x_72:
[----:B------:R-:W1:Y:S02]  /*1150*/  LDS R12, [R8+0x4] ;  /* 0x00000400080c7984 */ /* 0x000e640000000800 */
[----:B-1---5:R-:W-:-:S05]  /*1160*/  FADD R13, R15, R12 ;  /* 0x0000000c0f0d7221 */ /* 0x022fca0000000000 */
[----:B------:R-:W1:Y:S02]  /*1170*/  ATOMS.CAST.SPIN P0, [R8+0x4], R12, R13 ;  /* 0x0000040c0800758d */ /* 0x000e64000180000d */
[----:B-1----:R-:W-:Y:S05]  /*1180*/  @!P0 BRA `(.L_x_72) ;  /* 0xfffffffc00f08947 */ /* 0x002fea000383ffff */
[----:B------:R-:W-:Y:S05]  /*1190*/  BSYNC.RECONVERGENT B1 ;  /* 0x0000000000017941 */ /* 0x000fea0003800200 */
.L_x_71:
[----:B------:R1:W5:Y:S01]  /*11a0*/  LDG.E R15, desc[UR8][R10.64+0x8] ;  /* 0x000008080a0f7981 */ /* 0x000362000c1e1900 */
[----:B------:R-:W-:Y:S01]  /*11b0*/  BSSY.RECONVERGENT B1, `(.L_x_73) ;  /* 0x0000005000017945 */ /* 0x000fe20003800200 */
.L_x_74:
[----:B------:R-:W2:Y:S02]  /*11c0*/  LDS R12, [R8+0x8] ;  /* 0x00000800080c7984 */ /* 0x000ea40000000800 */
[----:B--2--5:R-:W-:-:S05]  /*11d0*/  FADD R13, R15, R12 ;  /* 0x0000000c0f0d7221 */ /* 0x024fca0000000000 */
[----:B------:R-:W2:Y:S02]  /*11e0*/  ATOMS.CAST.SPIN P0, [R8+0x8], R12, R13 ;  /* 0x0000080c0800758d */ /* 0x000ea4000180000d */
[----:B--2---:R-:W-:Y:S05]  /*11f0*/  @!P0 BRA `(.L_x_74) ;  /* 0xfffffffc00f08947 */ /* 0x004fea000383ffff */
[----:B------:R-:W-:Y:S05]  /*1200*/  BSYNC.RECONVERGENT B1 ;  /* 0x0000000000017941 */ /* 0x000fea0003800200 */
.L_x_73:
[----:B------:R2:W5:Y:S01]  /*1210*/  LDG.E R15, desc[UR8][R10.64+0xc] ;  /* 0x00000c080a0f7981 */ /* 0x000562000c1e1900 */
[----:B------:R-:W-:Y:S01]  /*1220*/  BSSY.RECONVERGENT B1, `(.L_x_75) ;  /* 0x0000005000017945 */ /* 0x000fe20003800200 */
.L_x_76:
[----:B------:R-:W3:Y:S02]  /*1230*/  LDS R12, [R8+0xc] ;  /* 0x00000c00080c7984 */ /* 0x000ee40000000800 */
[----:B---3-5:R-:W-:-:S05]  /*1240*/  FADD R13, R15, R12 ;  /* 0x0000000c0f0d7221 */ /* 0x028fca0000000000 */
[----:B------:R-:W3:Y:S02]  /*1250*/  ATOMS.CAST.SPIN P0, [R8+0xc], R12, R13 ;  /* 0x00000c0c0800758d */ /* 0x000ee4000180000d */
[----:B---3--:R-:W-:Y:S05]  /*1260*/  @!P0 BRA `(.L_x_76) ;  /* 0xfffffffc00f08947 */ /* 0x008fea000383ffff */
[----:B------:R-:W-:Y:S05]  /*1270*/  BSYNC.RECONVERGENT B1 ;  /* 0x0000000000017941 */ /* 0x000fea0003800200 */
.L_x_75:
[----:B------:R3:W5:Y:S01]  /*1280*/  LDG.E R15, desc[UR8][R10.64+0x10] ;  /* 0x000010080a0f7981 */ /* 0x000762000c1e1900 */
[----:B------:R-:W-:Y:S01]  /*1290*/  BSSY.RECONVERGENT B1, `(.L_x_77) ;  /* 0x0000005000017945 */ /* 0x000fe20003800200 */
.L_x_78:
[----:B------:R-:W4:Y:S02]  /*12a0*/  LDS R12, [R8+0x10] ;  /* 0x00001000080c7984 */ /* 0x000f240000000800 */
[----:B----45:R-:W-:-:S05]  /*12b0*/  FADD R13, R15, R12 ;  /* 0x0000000c0f0d7221 */ /* 0x030fca0000000000 */
[----:B------:R-:W4:Y:S02]  /*12c0*/  ATOMS.CAST.SPIN P0, [R8+0x10], R12, R13 ;  /* 0x0000100c0800758d */ /* 0x000f24000180000d */
[----:B----4-:R-:W-:Y:S05]  /*12d0*/  @!P0 BRA `(.L_x_78) ;  /* 0xfffffffc00f08947 */ /* 0x010fea000383ffff */
[----:B------:R-:W-:Y:S05]  /*12e0*/  BSYNC.RECONVERGENT B1 ;  /* 0x0000000000017941 */ /* 0x000fea0003800200 */
.L_x_77:
[----:B------:R4:W5:Y:S01]  /*12f0*/  LDG.E R15, desc[UR8][R10.64+0x14] ;  /* 0x000014080a0f7981 */ /* 0x000962000c1e1900 */
[----:B------:R-:W-:Y:S01]  /*1300*/  BSSY.RECONVERGENT B1, `(.L_x_79) ;  /* 0x0000005000017945 */ /* 0x000fe20003800200 */
.L_x_80:
[----:B------:R-:W0:Y:S02]  /*1310*/  LDS R12, [R8+0x14] ;  /* 0x00001400080c7984 */ /* 0x000e240000000800 */
[----:B0----5:R-:W-:-:S05]  /*1320*/  FADD R13, R15, R12 ;  /* 0x0000000c0f0d7221 */ /* 0x021fca0000000000 */
[----:B------:R-:W0:Y:S02]  /*1330*/  ATOMS.CAST.SPIN P0, [R8+0x14], R12, R13 ;  /* 0x0000140c0800758d */ /* 0x000e24000180000d */
[----:B0-----:R-:W-:Y:S05]  /*1340*/  @!P0 BRA `(.L_x_80) ;  /* 0xfffffffc00f08947 */ /* 0x001fea000383ffff */
[----:B------:R-:W-:Y:S05]  /*1350*/  BSYNC.RECONVERGENT B1 ;  /* 0x0000000000017941 */ /* 0x000fea0003800200 */
.L_x_79:
[----:B------:R0:W5:Y:S01]  /*1360*/  LDG.E R15, desc[UR8][R10.64+0x18] ;  /* 0x000018080a0f7981 */ /* 0x000162000c1e1900 */
[----:B------:R-:W-:Y:S01]  /*1370*/  BSSY.RECONVERGENT B1, `(.L_x_81) ;  /* 0x0000005000017945 */ /* 0x000fe20003800200 */
.L_x_82:
[----:B------:R-:W1:Y:S02]  /*1380*/  LDS R12, [R8+0x18] ;  /* 0x00001800080c7984 */ /* 0x000e640000000800 */
[----:B-1---5:R-:W-:-:S05]  /*1390*/  FADD R13, R15, R12 ;  /* 0x0000000c0f0d7221 */ /* 0x022fca0000000000 */
[----:B------:R-:W1:Y:S02]  /*13a0*/  ATOMS.CAST.SPIN P0, [R8+0x18], R12, R13 ;  /* 0x0000180c0800758d */ /* 0x000e64000180000d */
[----:B-1----:R-:W-:Y:S05]  /*13b0*/  @!P0 BRA `(.L_x_82) ;  /* 0xfffffffc00f08947 */ /* 0x002fea000383ffff */
[----:B------:R-:W-:Y:S05]  /*13c0*/  BSYNC.RECONVERGENT B1 ;  /* 0x0000000000017941 */ /* 0x000fea0003800200 */
.L_x_81:
[----:B------:R1:W5:Y:S01]  /*13d0*/  LDG.E R13, desc[UR8][R10.64+0x1c] ;  /* 0x00001c080a0d7981 */ /* 0x000362000c1e1900 */
[----:B------:R-:W-:Y:S01]  /*13e0*/  BSSY.RECONVERGENT B1, `(.L_x_83) ;  /* 0x0000005000017945 */ /* 0x000fe20003800200 */
.L_x_84:
[----:B01234-:R-:W0:Y:S02]  /*13f0*/  LDS R10, [R8+0x1c] ;  /* 0x00001c00080a7984 */ /* 0x01fe240000000800 */
[----:B0----5:R-:W-:-:S05]  /*1400*/  FADD R11, R13, R10 ;  /* 0x0000000a0d0b7221 */ /* 0x021fca0000000000 */
[----:B------:R-:W0:Y:S02]  /*1410*/  ATOMS.CAST.SPIN P0, [R8+0x1c], R10, R11 ;  /* 0x00001c0a0800758d */ /* 0x000e24000180000b */
[----:B0-----:R-:W-:Y:S05]  /*1420*/  @!P0 BRA `(.L_x_84) ;  /* 0xfffffffc00f08947 */ /* 0x001fea000383ffff */
[----:B------:R-:W-:Y:S05]  /*1430*/  BSYNC.RECONVERGENT B1 ;  /* 0x0000000000017941 */ /* 0x000fea0003800200 */
.L_x_83:
[----:B------:R-:W-:-:S07]  /*1440*/  VIADD R9, R9, 0x8 ;  /* 0x0000000809097836 */ /* 0x000fce0000000000 */
.L_x_68:
[----:B------:R-:W-:-:S13]  /*1450*/  ISETP.NE.AND P0, PT, R14, RZ, PT ;  /* 0x000000ff0e00720c */ /* 0x000fda0003f05270 */
        /* <DEDUP_REMOVED lines=17> */
.L_x_87:
[----:B------:R-:W0:Y:S02]  /*1570*/  LDS R12, [R8] ;  /* 0x00000000080c7984 */ /* 0x000e240000000800 */
[----:B0----5:R-:W-:-:S05]  /*1580*/  FADD R13, R15, R12 ;  /* 0x0000000c0f0d7221 */ /* 0x021fca0000000000 */
[----:B------:R-:W0:Y:S02]  /*1590*/  ATOMS.CAST.SPIN P0, [R8], R12, R13 ;  /* 0x0000000c0800758d */ /* 0x000e24000180000d */
[----:B0-----:R-:W-:Y:S05]  /*15a0*/  @!P0 BRA `(.L_x_87) ;  /* 0xfffffffc00f08947 */ /* 0x001fea000383ffff */
[----:B------:R-:W-:Y:S05]  /*15b0*/  BSYNC.RECONVERGENT B1 ;  /* 0x0000000000017941 */ /* 0x000fea0003800200 */
.L_x_86:
[----:B------:R0:W5:Y:S01]  /*15c0*/  LDG.E R15, desc[UR8][R10.64+0x4] ;  /* 0x000004080a0f7981 */ /* 0x000162000c1e1900 */
[----:B------:R-:W-:Y:S01]  /*15d0*/  BSSY.RECONVERGENT B1, `(.L_x_88) ;  /* 0x0000005000017945 */ /* 0x000fe20003800200 */
.L_x_89:
[----:B------:R-:W1:Y:S02]  /*15e0*/  LDS R12, [R8+0x4] ;  /* 0x00000400080c7984 */ /* 0x000e640000000800 */
[----:B-1---5:R-:W-:-:S05]  /*15f0*/  FADD R13, R15, R12 ;  /* 0x0000000c0f0d7221 */ /* 0x022fca0000000000 */
[----:B------:R-:W1:Y:S02]  /*1600*/  ATOMS.CAST.SPIN P0, [R8+0x4], R12, R13 ;  /* 0x0000040c0800758d */ /* 0x000e64000180000d */
[----:B-1----:R-:W-:Y:S05]  /*1610*/  @!P0 BRA `(.L_x_89) ;  /* 0xfffffffc00f08947 */ /* 0x002fea000383ffff */
[----:B------:R-:W-:Y:S05]  /*1620*/  BSYNC.RECONVERGENT B1 ;  /* 0x0000000000017941 */ /* 0x000fea0003800200 */
.L_x_88:
[----:B------:R1:W5:Y:S01]  /*1630*/  LDG.E R15, desc[UR8][R10.64+0x8] ;  /* 0x000008080a0f7981 */ /* 0x000362000c1e1900 */
[----:B------:R-:W-:Y:S01]  /*1640*/  BSSY.RECONVERGENT B1, `(.L_x_90) ;  /* 0x0000005000017945 */ /* 0x000fe20003800200 */
.L_x_91:
[----:B------:R-:W2:Y:S02]  /*1650*/  LDS R12, [R8+0x8] ;  /* 0x00000800080c7984 */ /* 0x000ea40000000800 */
[----:B--2--5:R-:W-:-:S05]  /*1660*/  FADD R13, R15, R12 ;  /* 0x0000000c0f0d7221 */ /* 0x024fca0000000000 */
[----:B------:R-:W2:Y:S02]  /*1670*/  ATOMS.CAST.SPIN P0, [R8+0x8], R12, R13 ;  /* 0x0000080c0800758d */ /* 0x000ea4000180000d */
[----:B--2---:R-:W-:Y:S05]  /*1680*/  @!P0 BRA `(.L_x_91) ;  /* 0xfffffffc00f08947 */ /* 0x004fea000383ffff */
[----:B------:R-:W-:Y:S05]  /*1690*/  BSYNC.RECONVERGENT B1 ;  /* 0x0000000000017941 */ /* 0x000fea0003800200 */
.L_x_90:
[----:B------:R2:W5:Y:S01]  /*16a0*/  LDG.E R13, desc[UR8][R10.64+0xc] ;  /* 0x00000c080a0d7981 */ /* 0x000562000c1e1900 */
[----:B------:R-:W-:Y:S01]  /*16b0*/  BSSY.RECONVERGENT B1, `(.L_x_92) ;  /* 0x0000005000017945 */ /* 0x000fe20003800200 */
.L_x_93:
[----:B012---:R-:W0:Y:S02]  /*16c0*/  LDS R10, [R8+0xc] ;  /* 0x00000c00080a7984 */ /* 0x007e240000000800 */
[----:B0----5:R-:W-:-:S05]  /*16d0*/  FADD R11, R13, R10 ;  /* 0x0000000a0d0b7221 */ /* 0x021fca0000000000 */
[----:B------:R-:W0:Y:S02]  /*16e0*/  ATOMS.CAST.SPIN P0, [R8+0xc], R10, R11 ;  /* 0x00000c0a0800758d */ /* 0x000e24000180000b */
[----:B0-----:R-:W-:Y:S05]  /*16f0*/  @!P0 BRA `(.L_x_93) ;  /* 0xfffffffc00f08947 */ /* 0x001fea000383ffff */
[----:B------:R-:W-:Y:S05]  /*1700*/  BSYNC.RECONVERGENT B1 ;  /* 0x0000000000017941 */ /* 0x000fea0003800200 */
.L_x_92:
[----:B------:R-:W-:-:S07]  /*1710*/  VIADD R9, R9, 0x4 ;  /* 0x0000000409097836 */ /* 0x000fce0000000000 */
.L_x_85:
[----:B------:R-:W-:-:S13]  /*1720*/  ISETP.NE.AND P0, PT, R6, RZ, PT ;  /* 0x000000ff0600720c */ /* 0x000fda0003f05270 */
[----:B------:R-:W-:Y:S05]  /*1730*/  @!P0 BRA `(.L_x_33) ;  /* 0x00000000006c8947 */ /* 0x000fea0003800000 */
[----:B------:R-:W1:Y:S01]  /*1740*/  S2UR UR5, SR_CgaCtaId ;  /* 0x00000000000579c3 */ /* 0x000e620000008800 */
[----:B------:R-:W3:Y:S01]  /*1750*/  LDCU.64 UR10, c[0x0][0x380] ;  /* 0x00007000ff0a77ac */ /* 0x000ee20008000a00 */
[----:B------:R-:W-:Y:S01]  /*1760*/  IADD3 R2, P0, PT, R2, R9, RZ ;  /* 0x0000000902027210 */ /* 0x000fe20007f1e0ff */
[----:B------:R-:W-:Y:S01]  /*1770*/  IMAD.IADD R4, R4, 0x1, R9 ;  /* 0x0000000104047824 */ /* 0x000fe200078e0209 */
[----:B------:R-:W-:Y:S02]  /*1780*/  UMOV UR4, 0x400 ;  /* 0x0000040000047882 */ /* 0x000fe40000000000 */
[----:B------:R-:W-:Y:S01]  /*1790*/  IADD3.X R7, PT, PT, RZ, R7, RZ, P0, !PT ;  /* 0x00000007ff077210 */ /* 0x000fe200007fe4ff */
[----:B------:R-:W-:Y:S01]  /*17a0*/  UIADD3 UR4, UPT, UPT, UR4, 0xfa0, URZ ;  /* 0x00000fa004047890 */ /* 0x000fe2000fffe0ff */
[----:B---3--:R-:W-:-:S04]  /*17b0*/  LEA R8, P0, R2, UR10, 0x2 ;  /* 0x0000000a02087c11 */ /* 0x008fc8000f8010ff */
[----:B------:R-:W-:Y:S01]  /*17c0*/  LEA.HI.X R9, R2, UR11, R7, 0x2, P0 ;  /* 0x0000000b02097c11 */ /* 0x000fe200080f1407 */
[----:B-1----:R-:W-:Y:S01]  /*17d0*/  ULEA UR4, UR5, UR4, 0x18 ;  /* 0x0000000405047291 */ /* 0x002fe2000f8ec0ff */
[----:B------:R-:W-:-:S05]  /*17e0*/  IMAD.MOV R2, RZ, RZ, -R6 ;  /* 0x000000ffff027224 */ /* 0x000fca00078e0a06 */
[----:B------:R-:W-:-:S07]  /*17f0*/  LEA R4, R4, UR4, 0x2 ;  /* 0x0000000404047c11 */ /* 0x000fce000f8e10ff */
.L_x_96:
[----:B------:R-:W-:Y:S01]  /*1800*/  MOV R6, R8 ;  /* 0x0000000800067202 */ /* 0x000fe20000000f00 */
[----:B------:R-:W-:-:S05]  /*1810*/  IMAD.MOV.U32 R7, RZ, RZ, R9 ;  /* 0x000000ffff077224 */ /* 0x000fca00078e0009 */
[----:B------:R1:W5:Y:S01]  /*1820*/  LDG.E R11, desc[UR8][R6.64] ;  /* 0x00000008060b7981 */ /* 0x000362000c1e1900 */
[----:B------:R-:W-:Y:S01]  /*1830*/  BSSY.RECONVERGENT B1, `(.L_x_94) ;  /* 0x0000005000017945 */ /* 0x000fe20003800200 */
.L_x_95:
[----:B-1----:R-:W1:Y:S02]  /*1840*/  LDS R6, [R4] ;  /* 0x0000000004067984 */ /* 0x002e640000000800 */
[----:B-1---5:R-:W-:-:S05]  /*1850*/  FADD R7, R11, R6 ;  /* 0x000000060b077221 */ /* 0x022fca0000000000 */
[----:B------:R-:W1:Y:S02]  /*1860*/  ATOMS.CAST.SPIN P0, [R4], R6, R7 ;  /* 0x000000060400758d */ /* 0x000e640001800007 */
[----:B-1----:R-:W-:Y:S05]  /*1870*/  @!P0 BRA `(.L_x_95) ;  /* 0xfffffffc00f08947 */ /* 0x002fea000383ffff */
[----:B------:R-:W-:Y:S05]  /*1880*/  BSYNC.RECONVERGENT B1 ;  /* 0x0000000000017941 */ /* 0x000fea0003800200 */
.L_x_94:
[----:B------:R-:W-:Y:S01]  /*1890*/  IADD3 R2, PT, PT, R2, 0x1, RZ ;  /* 0x0000000102027810 */ /* 0x000fe20007ffe0ff */
[----:B------:R-:W-:Y:S01]  /*18a0*/  VIADD R4, R4, 0x4 ;  /* 0x0000000404047836 */ /* 0x000fe20000000000 */
[----:B------:R-:W-:Y:S02]  /*18b0*/  IADD3 R8, P1, PT, R8, 0x4, RZ ;  /* 0x0000000408087810 */ /* 0x000fe40007f3e0ff */
[----:B------:R-:W-:Y:S02]  /*18c0*/  ISETP.NE.AND P0, PT, R2, RZ, PT ;  /* 0x000000ff0200720c */ /* 0x000fe40003f05270 */
[----:B------:R-:W-:-:S11]  /*18d0*/  IADD3.X R9, PT, PT, RZ, R9, RZ, P1, !PT ;  /* 0x00000009ff097210 */ /* 0x000fd60000ffe4ff */
[----:B------:R-:W-:Y:S05]  /*18e0*/  @P0 BRA `(.L_x_96) ;  /* 0xfffffffc00c40947 */ /* 0x000fea000383ffff */
.L_x_33:
[----:B------:R-:W-:Y:S05]  /*18f0*/  BSYNC.RECONVERGENT B0 ;  /* 0x0000000000007941 */ /* 0x000fea0003800200 */
.L_x_32:
[----:B------:R-:W4:Y:S01]  /*1900*/  LDCU UR4, c[0x0][0x3b8] ;  /* 0x00007700ff0477ac */ /* 0x000f220008000800 */
[----:B------:R-:W-:Y:S01]  /*1910*/  BSSY.RECONVERGENT B0, `(.L_x_97) ;  /* 0x0000011000007945 */ /* 0x000fe20003800200 */
[----:B------:R-:W-:Y:S01]  /*1920*/  BAR.SYNC.DEFER_BLOCKING 0x0 ;  /* 0x0000000000007b1d */ /* 0x000fe20000010000 */
[C---:B------:R-:W-:Y:S02]  /*1930*/  ISETP.GE.AND P1, PT, R0.reuse, R5, PT ;  /* 0x000000050000720c */ /* 0x040fe40003f26270 */
[----:B----4-:R-:W-:-:S13]  /*1940*/  ISETP.GE.AND P0, PT, R0, UR4, PT ;  /* 0x0000000400007c0c */ /* 0x010fda000bf06270 */
[----:B------:R-:W-:Y:S05]  /*1950*/  @P0 BRA `(.L_x_98) ;  /* 0x0000000000300947 */ /* 0x000fea0003800000 */
[----:B------:R-:W2:Y:S01]  /*1960*/  S2R R7, SR_CgaCtaId ;  /* 0x0000000000077919 */ /* 0x000ea20000008800 */
[----:B-1----:R-:W1:Y:S01]  /*1970*/  LDC.64 R8, c[0x0][0x3a0] ;  /* 0x0000e800ff087b82 */ /* 0x002e620000000a00 */
[----:B------:R-:W-:Y:S01]  /*1980*/  MOV R4, 0x400 ;  /* 0x0000040000047802 */ /* 0x000fe20000000f00 */
[----:B------:R-:W-:-:S03]  /*1990*/  IMAD.MOV.U32 R2, RZ, RZ, R0 ;  /* 0x000000ffff027224 */ /* 0x000fc600078e0000 */
[----:B--2---:R-:W-:-:S07]  /*19a0*/  LEA R13, R7, R4, 0x18 ;  /* 0x00000004070d7211 */ /* 0x004fce00078ec0ff */
.L_x_99:
[C---:B------:R-:W-:Y:S01]  /*19b0*/  LEA R4, R2.reuse, R13, 0x2 ;  /* 0x0000000d02047211 */ /* 0x040fe200078e10ff */
[----:B-1-34-:R-:W-:-:S04]  /*19c0*/  IMAD.WIDE R6, R2, 0x4, R8 ;  /* 0x0000000402067825 */ /* 0x01afc800078e0208 */
[----:B------:R-:W1:Y:S01]  /*19d0*/  LDS R11, [R4] ;  /* 0x00000000040b7984 */ /* 0x000e620000000800 */
[----:B------:R-:W-:-:S05]  /*19e0*/  IMAD.IADD R2, R3, 0x1, R2 ;  /* 0x0000000103027824 */ /* 0x000fca00078e0202 */
[----:B------:R-:W-:Y:S01]  /*19f0*/  ISETP.GE.AND P0, PT, R2, UR4, PT ;  /* 0x0000000402007c0c */ /* 0x000fe2000bf06270 */
[----:B-1----:R4:W-:-:S12]  /*1a00*/  REDG.E.ADD.STRONG.GPU desc[UR8][R6.64], R11 ;  /* 0x0000000b0600798e */ /* 0x0029d8000c12e108 */
[----:B------:R-:W-:Y:S05]  /*1a10*/  @!P0 BRA `(.L_x_99) ;  /* 0xfffffffc00e48947 */ /* 0x000fea000383ffff */
.L_x_98:
[----:B------:R-:W-:Y:S05]  /*1a20*/  BSYNC.RECONVERGENT B0 ;  /* 0x0000000000007941 */ /* 0x000fea0003800200 */
.L_x_97:
[----:B------:R-:W-:Y:S05]  /*1a30*/  @P1 EXIT ;  /* 0x000000000000194d */ /* 0x000fea0003800000 */
[----:B------:R-:W5:Y:S01]  /*1a40*/  S2UR UR5, SR_CgaCtaId ;  /* 0x00000000000579c3 */ /* 0x000f620000008800 */
[----:B------:R-:W-:Y:S02]  /*1a50*/  UMOV UR4, 0x400 ;  /* 0x0000040000047882 */ /* 0x000fe40000000000 */
[----:B------:R-:W-:-:S05]  /*1a60*/  UIADD3 UR4, UPT, UPT, UR4, 0xfa0, URZ ;  /* 0x00000fa004047890 */ /* 0x000fca000fffe0ff */
[----:B-1----:R-:W1:Y:S01]  /*1a70*/  LDC.64 R8, c[0x0][0x388] ;  /* 0x0000e200ff087b82 */ /* 0x002e620000000a00 */
[----:B-----5:R-:W-:-:S12]  /*1a80*/  ULEA UR4, UR5, UR4, 0x18 ;  /* 0x0000000405047291 */ /* 0x020fd8000f8ec0ff */
.L_x_100:
[C---:B------:R-:W-:Y:S01]  /*1a90*/  LEA R2, R0.reuse, UR4, 0x2 ;  /* 0x0000000400027c11 */ /* 0x040fe2000f8e10ff */
[----:B-1-34-:R-:W-:-:S04]  /*1aa0*/  IMAD.WIDE R6, R0, 0x4, R8 ;  /* 0x0000000400067825 */ /* 0x01afc800078e0208 */
[----:B------:R-:W1:Y:S01]  /*1ab0*/  LDS R11, [R2] ;  /* 0x00000000020b7984 */ /* 0x000e620000000800 */
[----:B------:R-:W-:-:S04]  /*1ac0*/  IADD3 R0, PT, PT, R3, R0, RZ ;  /* 0x0000000003007210 */ /* 0x000fc80007ffe0ff */
[----:B------:R-:W-:Y:S01]  /*1ad0*/  ISETP.GE.AND P0, PT, R0, R5, PT ;  /* 0x000000050000720c */ /* 0x000fe20003f06270 */
[----:B-1----:R1:W-:-:S12]  /*1ae0*/  REDG.E.ADD.F32.FTZ.RN.STRONG.GPU desc[UR8][R6.64], R11 ;  /* 0x0000000b060079a6 */ /* 0x0023d8000c12f308 */
[----:B------:R-:W-:Y:S05]  /*1af0*/  @!P0 BRA `(.L_x_100) ;  /* 0xfffffffc00e48947 */ /* 0x000fea000383ffff */
[----:B------:R-:W-:Y:S05]  /*1b00*/  EXIT ;  /* 0x000000000000794d */ /* 0x000fea0003800000 */
.L_x_101:
        /* <DEDUP_REMOVED lines=15> */
.L_x_118:


//--------------------- .text._Z9ICDKernelPfS_ii  --------------------------
	.section	.text._Z9ICDKernelPfS_ii,"ax",@progbits
	.align	128
        .global         _Z9ICDKernelPfS_ii
        .type           _Z9ICDKernelPfS_ii,@function
        .size           _Z9ICDKernelPfS_ii,(.L_x_116 - _Z9ICDKernelPfS_ii)
        .other          _Z9ICDKernelPfS_ii,@"STO_CUDA_ENTRY STV_DEFAULT"
_Z9ICDKernelPfS_ii:
.text._Z9ICDKernelPfS_ii:
[----:B------:R-:W-:Y:S01]  /*0000*/  LDC R1, c[0x0][0x37c] ;  /* 0x0000df00ff017b82 */ /* 0x000fe20000000800 */
[----:B------:R-:W0:Y:S01]  /*0010*/  S2R R2, SR_TID.X ;  /* 0x0000000000027919 */ /* 0x000e220000002100 */
[----:B------:R-:W0:Y:S01]  /*0020*/  LDCU UR5, c[0x0][0x390] ;  /* 0x00007200ff0577ac */ /* 0x000e220008000800 */
[----:B------:R-:W-:Y:S01]  /*0030*/  BSSY.RECONVERGENT B0, `(.L_x_102) ;  /* 0x0000013000007945 */ /* 0x000fe20003800200 */
[----:B------:R-:W1:Y:S01]  /*0040*/  S2R R3, SR_TID.Y ;  /* 0x0000000000037919 */ /* 0x000e620000002200 */
[----:B------:R-:W2:Y:S01]  /*0050*/  LDCU.64 UR10, c[0x0][0x358] ;  /* 0x00006b00ff0a77ac */ /* 0x000ea20008000a00 */
[----:B0-----:R-:W-:-:S13]  /*0060*/  ISETP.GE.AND P0, PT, R2, UR5, PT ;  /* 0x0000000502007c0c */ /* 0x001fda000bf06270 */
[----:B-12---:R-:W-:Y:S05]  /*0070*/  @P0 BRA `(.L_x_103) ;  /* 0x0000000000380947 */ /* 0x006fea0003800000 */
[----:B------:R-:W0:Y:S01]  /*0080*/  S2R R5, SR_CgaCtaId ;  /* 0x0000000000057919 */ /* 0x000e220000008800 */
[----:B------:R-:W1:Y:S01]  /*0090*/  LDC R11, c[0x0][0x360] ;  /* 0x0000d800ff0b7b82 */ /* 0x000e620000000800 */
[----:B------:R-:W-:-:S07]  /*00a0*/  MOV R0, 0x400 ;  /* 0x0000040000007802 */ /* 0x000fce0000000f00 */
[----:B------:R-:W2:Y:S01]  /*00b0*/  LDC.64 R6, c[0x0][0x380] ;  /* 0x0000e000ff067b82 */ /* 0x000ea20000000a00 */
[----:B0-----:R-:W-:Y:S02]  /*00c0*/  LEA R8, R5, R0, 0x18 ;  /* 0x0000000005087211 */ /* 0x001fe400078ec0ff */
[----:B------:R-:W-:-:S07]  /*00d0*/  MOV R0, R2 ;  /* 0x0000000200007202 */ /* 0x000fce0000000f00 */
.L_x_104:
[----:B0-----:R-:W-:-:S04]  /*00e0*/  IMAD R9, R3, UR5, R0 ;  /* 0x0000000503097c24 */ /* 0x001fc8000f8e0200 */
[----:B--2---:R-:W-:-:S06]  /*00f0*/  IMAD.WIDE R4, R9, 0x4, R6 ;  /* 0x0000000409047825 */ /* 0x004fcc00078e0206 */
[----:B------:R-:W2:Y:S01]  /*0100*/  LDG.E R4, desc[UR10][R4.64] ;  /* 0x0000000a04047981 */ /* 0x000ea2000c1e1900 */
[----:B------:R-:W-:Y:S02]  /*0110*/  LEA R9, R9, R8, 0x2 ;  /* 0x0000000809097211 */ /* 0x000fe400078e10ff */
[----:B-1----:R-:W-:-:S04]  /*0120*/  IADD3 R0, PT, PT, R11, R0, RZ ;  /* 0x000000000b007210 */ /* 0x002fc80007ffe0ff */
[----:B------:R-:W-:Y:S01]  /*0130*/  ISETP.GE.AND P0, PT, R0, UR5, PT ;  /* 0x0000000500007c0c */ /* 0x000fe2000bf06270 */
[----:B--2---:R0:W-:-:S12]  /*0140*/  STS [R9], R4 ;  /* 0x0000000409007388 */ /* 0x0041d80000000800 */
[----:B------:R-:W-:Y:S05]  /*0150*/  @!P0 BRA `(.L_x_104) ;  /* 0xfffffffc00e08947 */ /* 0x000fea000383ffff */
.L_x_103:
[----:B------:R-:W-:Y:S05]  /*0160*/  BSYNC.RECONVERGENT B0 ;  /* 0x0000000000007941 */ /* 0x000fea0003800200 */
.L_x_102:
[----:B------:R-:W-:Y:S01]  /*0170*/  BAR.SYNC.DEFER_BLOCKING 0x0 ;  /* 0x0000000000007b1d */ /* 0x000fe20000010000 */
[----:B------:R-:W-:Y:S01]  /*0180*/  UISETP.GE.AND UP0, UPT, UR5, 0x1, UPT ;  /* 0x000000010500788c */ /* 0x000fe2000bf06270 */
[----:B------:R-:W-:-:S08]  /*0190*/  HFMA2 R15, -RZ, RZ, 0, 0 ;  /* 0x00000000ff0f7431 */ /* 0x000fd000000001ff */
[----:B------:R-:W-:Y:S05]  /*01a0*/  BRA.U !UP0, `(.L_x_105) ;  /* 0x0000000508d47547 */ /* 0x000fea000b800000 */
[----:B------:R-:W-:Y:S02]  /*01b0*/  UISETP.GE.U32.AND UP1, UPT, UR5, 0x8, UPT ;  /* 0x000000080500788c */ /* 0x000fe4000bf26070 */
[----:B------:R-:W-:Y:S01]  /*01c0*/  IMAD R0, R2, UR5, RZ ;  /* 0x0000000502007c24 */ /* 0x000fe2000f8e02ff */
[----:B------:R-:W-:Y:S02]  /*01d0*/  ULOP3.LUT UR7, UR5, 0x7, URZ, 0xc0, !UPT ;  /* 0x0000000705077892 */ /* 0x000fe4000f8ec0ff */
[----:B0-----:R-:W-:Y:S01]  /*01e0*/  IMAD R4, R3, UR5, RZ ;  /* 0x0000000503047c24 */ /* 0x001fe2000f8e02ff */
[----:B------:R-:W-:Y:S01]  /*01f0*/  MOV R15, RZ ;  /* 0x000000ff000f7202 */ /* 0x000fe20000000f00 */
[----:B------:R-:W-:Y:S01]  /*0200*/  UMOV UR4, URZ ;  /* 0x000000ff00047c82 */ /* 0x000fe20008000000 */
[----:B------:R-:W-:Y:S01]  /*0210*/  UISETP.NE.AND UP0, UPT, UR7, URZ, UPT ;  /* 0x000000ff0700728c */ /* 0x000fe2000bf05270 */
[----:B------:R-:W-:Y:S10]  /*0220*/  BRA.U !UP1, `(.L_x_106) ;  /* 0x0000000109bc7547 */ /* 0x000ff4000b800000 */
[----:B------:R-:W0:Y:S01]  /*0230*/  S2UR UR6, SR_CgaCtaId ;  /* 0x00000000000679c3 */ /* 0x000e220000008800 */
[----:B------:R-:W-:Y:S01]  /*0240*/  UMOV UR4, 0x400 ;  /* 0x0000040000047882 */ /* 0x000fe20000000000 */
[----:B------:R-:W-:Y:S01]  /*0250*/  MOV R15, RZ ;  /* 0x000000ff000f7202 */ /* 0x000fe20000000f00 */
[----:B0-----:R-:W-:Y:S02]  /*0260*/  ULEA UR6, UR6, UR4, 0x18 ;  /* 0x0000000406067291 */ /* 0x001fe4000f8ec0ff */
[----:B------:R-:W-:-:S04]  /*0270*/  ULOP3.LUT UR4, UR5, 0x7ffffff8, URZ, 0xc0, !UPT ;  /* 0x7ffffff805047892 */ /* 0x000fc8000f8ec0ff */
[----:B------:R-:W-:Y:S01]  /*0280*/  LEA R5, R0, UR6, 0x2 ;  /* 0x0000000600057c11 */ /* 0x000fe2000f8e10ff */
[----:B------:R-:W-:Y:S01]  /*0290*/  UIADD3 UR8, UPT, UPT, -UR4, URZ, URZ ;  /* 0x000000ff04087290 */ /* 0x000fe2000fffe1ff */
[----:B------:R-:W-:Y:S02]  /*02a0*/  LEA R6, R4, UR6, 0x2 ;  /* 0x0000000604067c11 */ /* 0x000fe4000f8e10ff */
[----:B------:R-:W-:Y:S02]  /*02b0*/  IADD3 R5, PT, PT, R5, 0x10, RZ ;  /* 0x0000001005057810 */ /* 0x000fe40007ffe0ff */
[----:B------:R-:W-:-:S07]  /*02c0*/  IADD3 R6, PT, PT, R6, 0x10, RZ ;  /* 0x0000001006067810 */ /* 0x000fce0007ffe0ff */
.L_x_107:
[----:B------:R-:W-:Y:S01]  /*02d0*/  LDS R16, [R5+-0x10] ;  /* 0xfffff00005107984 */ /* 0x000fe20000000800 */
[----:B------:R-:W-:-:S03]  /*02e0*/  UIADD3 UR8, UPT, UPT, UR8, 0x8, URZ ;  /* 0x0000000808087890 */ /* 0x000fc6000fffe0ff */
[----:B------:R-:W0:Y:S01]  /*02f0*/  LDS R17, [R6+-0x10] ;  /* 0xfffff00006117984 */ /* 0x000e220000000800 */
[----:B------:R-:W-:-:S03]  /*0300*/  UISETP.NE.AND UP1, UPT, UR8, URZ, UPT ;  /* 0x000000ff0800728c */ /* 0x000fc6000bf25270 */
[----:B------:R-:W-:Y:S04]  /*0310*/  LDS R18, [R5+-0xc] ;  /* 0xfffff40005127984 */ /* 0x000fe80000000800 */
[----:B------:R-:W1:Y:S04]  /*0320*/  LDS R19, [R6+-0xc] ;  /* 0xfffff40006137984 */ /* 0x000e680000000800 */
[----:B------:R-:W-:Y:S04]  /*0330*/  LDS R20, [R5+-0x8] ;  /* 0xfffff80005147984 */ /* 0x000fe80000000800 */
[----:B------:R-:W2:Y:S04]  /*0340*/  LDS R21, [R6+-0x8] ;  /* 0xfffff80006157984 */ /* 0x000ea80000000800 */
[----:B------:R-:W-:Y:S04]  /*0350*/  LDS R22, [R5+-0x4] ;  /* 0xfffffc0005167984 */ /* 0x000fe80000000800 */
[----:B------:R-:W3:Y:S04]  /*0360*/  LDS R23, [R6+-0x4] ;  /* 0xfffffc0006177984 */ /* 0x000ee80000000800 */
[----:B------:R-:W-:Y:S04]  /*0370*/  LDS R14, [R5] ;  /* 0x00000000050e7984 */ /* 0x000fe80000000800 */
[----:B------:R-:W4:Y:S04]  /*0380*/  LDS R13, [R6] ;  /* 0x00000000060d7984 */ /* 0x000f280000000800 */
[----:B------:R-:W-:Y:S04]  /*0390*/  LDS R12, [R5+0x4] ;  /* 0x00000400050c7984 */ /* 0x000fe80000000800 */
[----:B------:R-:W5:Y:S01]  /*03a0*/  LDS R11, [R6+0x4] ;  /* 0x00000400060b7984 */ /* 0x000f620000000800 */
[----:B0-----:R-:W-:-:S03]  /*03b0*/  FADD R16, R16, -R17 ;  /* 0x8000001110107221 */ /* 0x001fc60000000000 */
[----:B------:R-:W-:Y:S01]  /*03c0*/  LDS R10, [R5+0x8] ;  /* 0x00000800050a7984 */ /* 0x000fe20000000800 */
[----:B------:R-:W-:-:S03]  /*03d0*/  FFMA R15, R16, R16, R15 ;  /* 0x00000010100f7223 */ /* 0x000fc6000000000f */
[----:B------:R-:W0:Y:S01]  /*03e0*/  LDS R7, [R6+0x8] ;  /* 0x0000080006077984 */ /* 0x000e220000000800 */
[----:B-1----:R-:W-:-:S03]  /*03f0*/  FADD R18, R18, -R19 ;  /* 0x8000001312127221 */ /* 0x002fc60000000000 */
[----:B------:R1:W-:Y:S01]  /*0400*/  LDS R9, [R5+0xc] ;  /* 0x00000c0005097984 */ /* 0x0003e20000000800 */
[----:B------:R-:W-:-:S03]  /*0410*/  FFMA R15, R18, R18, R15 ;  /* 0x00000012120f7223 */ /* 0x000fc6000000000f */
[----:B------:R3:W0:Y:S01]  /*0420*/  LDS R8, [R6+0xc] ;  /* 0x00000c0006087984 */ /* 0x0006220000000800 */
[----:B--2---:R-:W-:Y:S01]  /*0430*/  FADD R20, R20, -R21 ;  /* 0x8000001514147221 */ /* 0x004fe20000000000 */
[----:B-1----:R-:W-:-:S03]  /*0440*/  IADD3 R5, PT, PT, R5, 0x20, RZ ;  /* 0x0000002005057810 */ /* 0x002fc60007ffe0ff */
[----:B------:R-:W-:Y:S01]  /*0450*/  FFMA R15, R20, R20, R15 ;  /* 0x00000014140f7223 */ /* 0x000fe2000000000f */
[----:B---3--:R-:W-:Y:S01]  /*0460*/  FADD R22, R22, -R23 ;  /* 0x8000001716167221 */ /* 0x008fe20000000000 */
[----:B------:R-:W-:-:S03]  /*0470*/  IADD3 R6, PT, PT, R6, 0x20, RZ ;  /* 0x0000002006067810 */ /* 0x000fc60007ffe0ff */
[----:B------:R-:W-:Y:S01]  /*0480*/  FFMA R15, R22, R22, R15 ;  /* 0x00000016160f7223 */ /* 0x000fe2000000000f */
[----:B----4-:R-:W-:-:S04]  /*0490*/  FADD R14, R14, -R13 ;  /* 0x8000000d0e0e7221 */ /* 0x010fc80000000000 */
[----:B------:R-:W-:Y:S01]  /*04a0*/  FFMA R15, R14, R14, R15 ;  /* 0x0000000e0e0f7223 */ /* 0x000fe2000000000f */
[----:B-----5:R-:W-:-:S04]  /*04b0*/  FADD R12, R12, -R11 ;  /* 0x8000000b0c0c7221 */ /* 0x020fc80000000000 */
[----:B------:R-:W-:Y:S01]  /*04c0*/  FFMA R15, R12, R12, R15 ;  /* 0x0000000c0c0f7223 */ /* 0x000fe2000000000f */
[----:B0-----:R-:W-:-:S04]  /*04d0*/  FADD R10, R10, -R7 ;  /* 0x800000070a0a7221 */ /* 0x001fc80000000000 */
[----:B------:R-:W-:Y:S01]  /*04e0*/  FFMA R15, R10, R10, R15 ;  /* 0x0000000a0a0f7223 */ /* 0x000fe2000000000f */
[----:B------:R-:W-:-:S04]  /*04f0*/  FADD R8, R9, -R8 ;  /* 0x8000000809087221 */ /* 0x000fc80000000000 */
[----:B------:R-:W-:Y:S01]  /*0500*/  FFMA R15, R8, R8, R15 ;  /* 0x00000008080f7223 */ /* 0x000fe2000000000f */
[----:B------:R-:W-:Y:S06]  /*0510*/  BRA.U UP1, `(.L_x_107) ;  /* 0xfffffffd016c7547 */ /* 0x000fec000b83ffff */
.L_x_106:
[----:B------:R-:W-:Y:S05]  /*0520*/  BRA.U !UP0, `(.L_x_105) ;  /* 0x0000000108f47547 */ /* 0x000fea000b800000 */
[----:B------:R-:W-:Y:S02]  /*0530*/  UISETP.GE.U32.AND UP0, UPT, UR7, 0x4, UPT ;  /* 0x000000040700788c */ /* 0x000fe4000bf06070 */
[----:B------:R-:W-:-:S04]  /*0540*/  ULOP3.LUT UR8, UR5, 0x3, URZ, 0xc0, !UPT ;  /* 0x0000000305087892 */ /* 0x000fc8000f8ec0ff */
[----:B------:R-:W-:-:S03]  /*0550*/  UISETP.NE.AND UP1, UPT, UR8, URZ, UPT ;  /* 0x000000ff0800728c */ /* 0x000fc6000bf25270 */
[----:B------:R-:W-:Y:S08]  /*0560*/  BRA.U !UP0, `(.L_x_108) ;  /* 0x0000000108607547 */ /* 0x000ff0000b800000 */
[----:B------:R-:W0:Y:S01]  /*0570*/  S2UR UR7, SR_CgaCtaId ;  /* 0x00000000000779c3 */ /* 0x000e220000008800 */
[----:B------:R-:W-:Y:S01]  /*0580*/  UMOV UR6, 0x400 ;  /* 0x0000040000067882 */ /* 0x000fe20000000000 */
[----:B------:R-:W-:Y:S02]  /*0590*/  IADD3 R5, PT, PT, R0, UR4, RZ ;  /* 0x0000000400057c10 */ /* 0x000fe4000fffe0ff */
[----:B------:R-:W-:Y:S01]  /*05a0*/  IADD3 R6, PT, PT, R4, UR4, RZ ;  /* 0x0000000404067c10 */ /* 0x000fe2000fffe0ff */
[----:B------:R-:W-:Y:S02]  /*05b0*/  UIADD3 UR4, UPT, UPT, UR4, 0x4, URZ ;  /* 0x0000000404047890 */ /* 0x000fe4000fffe0ff */
[----:B0-----:R-:W-:-:S06]  /*05c0*/  ULEA UR6, UR7, UR6, 0x18 ;  /* 0x0000000607067291 */ /* 0x001fcc000f8ec0ff */
[----:B------:R-:W-:Y:S02]  /*05d0*/  LEA R5, R5, UR6, 0x2 ;  /* 0x0000000605057c11 */ /* 0x000fe4000f8e10ff */
[----:B------:R-:W-:-:S03]  /*05e0*/  LEA R7, R6, UR6, 0x2 ;  /* 0x0000000606077c11 */ /* 0x000fc6000f8e10ff */
[----:B------:R-:W-:Y:S04]  /*05f0*/  LDS R6, [R5] ;  /* 0x0000000005067984 */ /* 0x000fe80000000800 */
[----:B------:R-:W0:Y:S04]  /*0600*/  LDS R9, [R7] ;  /* 0x0000000007097984 */ /* 0x000e280000000800 */
[----:B------:R-:W-:Y:S04]  /*0610*/  LDS R8, [R5+0x4] ;  /* 0x0000040005087984 */ /* 0x000fe80000000800 */
[----:B------:R-:W1:Y:S04]  /*0620*/  LDS R11, [R7+0x4] ;  /* 0x00000400070b7984 */ /* 0x000e680000000800 */
[----:B------:R-:W-:Y:S04]  /*0630*/  LDS R10, [R5+0x8] ;  /* 0x00000800050a7984 */ /* 0x000fe80000000800 */
[----:B------:R-:W2:Y:S04]  /*0640*/  LDS R13, [R7+0x8] ;  /* 0x00000800070d7984 */ /* 0x000ea80000000800 */
[----:B------:R-:W-:Y:S04]  /*0650*/  LDS R12, [R5+0xc] ;  /* 0x00000c00050c7984 */ /* 0x000fe80000000800 */
[----:B------:R-:W3:Y:S01]  /*0660*/  LDS R17, [R7+0xc] ;  /* 0x00000c0007117984 */ /* 0x000ee20000000800 */
[----:B0-----:R-:W-:-:S04]  /*0670*/  FADD R6, R6, -R9 ;  /* 0x8000000906067221 */ /* 0x001fc80000000000 */
[----:B------:R-:W-:Y:S01]  /*0680*/  FFMA R6, R6, R6, R15 ;  /* 0x0000000606067223 */ /* 0x000fe2000000000f */
[----:B-1----:R-:W-:-:S04]  /*0690*/  FADD R11, R8, -R11 ;  /* 0x8000000b080b7221 */ /* 0x002fc80000000000 */
[----:B------:R-:W-:Y:S01]  /*06a0*/  FFMA R6, R11, R11, R6 ;  /* 0x0000000b0b067223 */ /* 0x000fe20000000006 */
[----:B--2---:R-:W-:-:S04]  /*06b0*/  FADD R13, R10, -R13 ;  /* 0x8000000d0a0d7221 */ /* 0x004fc80000000000 */
[----:B------:R-:W-:Y:S01]  /*06c0*/  FFMA R6, R13, R13, R6 ;  /* 0x0000000d0d067223 */ /* 0x000fe20000000006 */
[----:B---3--:R-:W-:-:S04]  /*06d0*/  FADD R17, R12, -R17 ;  /* 0x800000110c117221 */ /* 0x008fc80000000000 */
[----:B------:R-:W-:-:S07]  /*06e0*/  FFMA R15, R17, R17, R6 ;  /* 0x00000011110f7223 */ /* 0x000fce0000000006 */
.L_x_108:
[----:B------:R-:W-:Y:S05]  /*06f0*/  BRA.U !UP1, `(.L_x_105) ;  /* 0x0000000109807547 */ /* 0x000fea000b800000 */
[----:B------:R-:W-:Y:S02]  /*0700*/  UISETP.NE.AND UP0, UPT, UR8, 0x1, UPT ;  /* 0x000000010800788c */ /* 0x000fe4000bf05270 */
[----:B------:R-:W-:-:S04]  /*0710*/  ULOP3.LUT UR5, UR5, 0x1, URZ, 0xc0, !UPT ;  /* 0x0000000105057892 */ /* 0x000fc8000f8ec0ff */
[----:B------:R-:W-:-:S03]  /*0720*/  UISETP.NE.U32.AND UP1, UPT, UR5, 0x1, UPT ;  /* 0x000000010500788c */ /* 0x000fc6000bf25070 */
        /* <DEDUP_REMOVED lines=12> */
[----:B------:R-:W1:Y:S01]  /*07f0*/  LDS R11, [R7+0x4] ;  /* 0x00000400070b7984 */ /* 0x000e620000000800 */
[----:B0-----:R-:W-:-:S04]  /*0800*/  FADD R6, R6, -R9 ;  /* 0x8000000906067221 */ /* 0x001fc80000000000 */
[----:B------:R-:W-:Y:S01]  /*0810*/  FFMA R15, R6, R6, R15 ;  /* 0x00000006060f7223 */ /* 0x000fe2000000000f */
[----:B-1----:R-:W-:-:S04]  /*0820*/  FADD R8, R8, -R11 ;  /* 0x8000000b08087221 */ /* 0x002fc80000000000 */
[----:B------:R-:W-:-:S07]  /*0830*/  FFMA R15, R8, R8, R15 ;  /* 0x00000008080f7223 */ /* 0x000fce000000000f */
.L_x_109:
[----:B------:R-:W-:Y:S05]  /*0840*/  BRA.U UP1, `(.L_x_105) ;  /* 0x00000001012c7547 */ /* 0x000fea000b800000 */
[----:B------:R-:W0:Y:S01]  /*0850*/  S2UR UR6, SR_CgaCtaId ;  /* 0x00000000000679c3 */ /* 0x000e220000008800 */
[----:B------:R-:W-:Y:S01]  /*0860*/  UMOV UR5, 0x400 ;  /* 0x0000040000057882 */ /* 0x000fe20000000000 */
[----:B------:R-:W-:Y:S02]  /*0870*/  IADD3 R0, PT, PT, R0, UR4, RZ ;  /* 0x0000000400007c10 */ /* 0x000fe4000fffe0ff */
[----:B------:R-:W-:Y:S01]  /*0880*/  IADD3 R4, PT, PT, R4, UR4, RZ ;  /* 0x0000000404047c10 */ /* 0x000fe2000fffe0ff */
[----:B0-----:R-:W-:-:S06]  /*0890*/  ULEA UR5, UR6, UR5, 0x18 ;  /* 0x0000000506057291 */ /* 0x001fcc000f8ec0ff */
[----:B------:R-:W-:Y:S02]  /*08a0*/  LEA R0, R0, UR5, 0x2 ;  /* 0x0000000500007c11 */ /* 0x000fe4000f8e10ff */
[----:B------:R-:W-:-:S04]  /*08b0*/  LEA R4, R4, UR5, 0x2 ;  /* 0x0000000504047c11 */ /* 0x000fc8000f8e10ff */
[----:B------:R-:W-:Y:S04]  /*08c0*/  LDS R0, [R0] ;  /* 0x0000000000007984 */ /* 0x000fe80000000800 */
[----:B------:R-:W0:Y:S02]  /*08d0*/  LDS R5, [R4] ;  /* 0x0000000004057984 */ /* 0x000e240000000800 */
[----:B0-----:R-:W-:-:S04]  /*08e0*/  FADD R6, R0, -R5 ;  /* 0x8000000500067221 */ /* 0x001fc80000000000 */
[----:B------:R-:W-:-:S07]  /*08f0*/  FFMA R15, R6, R6, R15 ;  /* 0x00000006060f7223 */ /* 0x000fce000000000f */
.L_x_105:
[----:B------:R-:W-:Y:S01]  /*0900*/  IADD3 R0, PT, PT, R15, -0xd000000, RZ ;  /* 0xf30000000f007810 */ /* 0x000fe20007ffe0ff */
[----:B0-----:R0:W1:Y:S01]  /*0910*/  MUFU.RSQ R4, R15 ;  /* 0x0000000f00047308 */ /* 0x0010620000001400 */
[----:B------:R-:W-:Y:S02]  /*0920*/  BSSY.RECONVERGENT B0, `(.L_x_110) ;  /* 0x000000b000007945 */ /* 0x000fe40003800200 */
[----:B------:R-:W-:-:S13]  /*0930*/  ISETP.GT.U32.AND P0, PT, R0, 0x727fffff, PT ;  /* 0x727fffff0000780c */ /* 0x000fda0003f04070 */
[----:B0-----:R-:W-:Y:S05]  /*0940*/  @!P0 BRA `(.L_x_111) ;  /* 0x0000000000108947 */ /* 0x001fea0003800000 */
[----:B------:R-:W-:Y:S02]  /*0950*/  MOV R0, R15 ;  /* 0x0000000f00007202 */ /* 0x000fe40000000f00 */
[----:B------:R-:W-:-:S07]  /*0960*/  MOV R9, 0x980 ;  /* 0x0000098000097802 */ /* 0x000fce0000000f00 */
[----:B-1----:R-:W-:Y:S05]  /*0970*/  CALL.REL.NOINC `($__internal_1_$__cuda_sm20_sqrt_rn_f32_slowpath) ;  /* 0x0000000000307944 */ /* 0x002fea0003c00000 */
[----:B------:R-:W-:Y:S05]  /*0980*/  BRA `(.L_x_112) ;  /* 0x0000000000107947 */ /* 0x000fea0003800000 */
.L_x_111:
[C---:B-1----:R-:W-:Y:S01]  /*0990*/  FMUL.FTZ R0, R4.reuse, R15 ;  /* 0x0000000f04007220 */ /* 0x042fe20000410000 */
[----:B------:R-:W-:-:S03]  /*09a0*/  FMUL.FTZ R4, R4, 0.5 ;  /* 0x3f00000004047820 */ /* 0x000fc60000410000 */
[----:B------:R-:W-:-:S04]  /*09b0*/  FFMA R7, -R0, R0, R15 ;  /* 0x0000000000077223 */ /* 0x000fc8000000010f */
[----:B------:R-:W-:-:S07]  /*09c0*/  FFMA R7, R7, R4, R0 ;  /* 0x0000000407077223 */ /* 0x000fce0000000000 */
.L_x_112:
[----:B------:R-:W-:Y:S05]  /*09d0*/  BSYNC.RECONVERGENT B0 ;  /* 0x0000000000007941 */ /* 0x000fea0003800200 */
.L_x_110:
[----:B------:R-:W0:Y:S01]  /*09e0*/  LDC.64 R4, c[0x0][0x388] ;  /* 0x0000e200ff047b82 */ /* 0x000e220000000a00 */
[----:B------:R-:W1:Y:S02]  /*09f0*/  LDCU UR4, c[0x0][0x394] ;  /* 0x00007280ff0477ac */ /* 0x000e640008000800 */
[----:B-1----:R-:W-:-:S04]  /*0a00*/  IMAD R3, R3, UR4, R2 ;  /* 0x0000000403037c24 */ /* 0x002fc8000f8e0202 */
[----:B0-----:R-:W-:-:S05]  /*0a10*/  IMAD.WIDE R2, R3, 0x4, R4 ;  /* 0x0000000403027825 */ /* 0x001fca00078e0204 */
[----:B------:R-:W-:Y:S01]  /*0a20*/  STG.E desc[UR10][R2.64], R7 ;  /* 0x0000000702007986 */ /* 0x000fe2000c10190a */
[----:B------:R-:W-:Y:S05]  /*0a30*/  EXIT ;  /* 0x000000000000794d */ /* 0x000fea0003800000 */
        .weak           $__internal_1_$__cuda_sm20_sqrt_rn_f32_slowpath
        .type           $__internal_1_$__cuda_sm20_sqrt_rn_f32_slowpath,@function
        .size           $__internal_1_$__cuda_sm20_sqrt_rn_f32_slowpath,(.L_x_116 - $__internal_1_$__cuda_sm20_sqrt_rn_f32_slowpath)
$__internal_1_$__cuda_sm20_sqrt_rn_f32_slowpath:
[----:B------:R-:W-:-:S13]  /*0a40*/  LOP3.LUT P0, RZ, R0, 0x7fffffff, RZ, 0xc0, !PT ;  /* 0x7fffffff00ff7812 */ /* 0x000fda000780c0ff */
[----:B------:R-:W-:Y:S01]  /*0a50*/  @!P0 MOV R4, R0 ;  /* 0x0000000000048202 */ /* 0x000fe20000000f00 */
[----:B------:R-:W-:Y:S06]  /*0a60*/  @!P0 BRA `(.L_x_113) ;  /* 0x0000000000408947 */ /* 0x000fec0003800000 */
[----:B------:R-:W-:-:S13]  /*0a70*/  FSETP.GEU.FTZ.AND P0, PT, R0, RZ, PT ;  /* 0x000000ff0000720b */ /* 0x000fda0003f1e000 */
[----:B------:R-:W-:Y:S01]  /*0a80*/  @!P0 MOV R4, 0x7fffffff ;  /* 0x7fffffff00048802 */ /* 0x000fe20000000f00 */
[----:B------:R-:W-:Y:S06]  /*0a90*/  @!P0 BRA `(.L_x_113) ;  /* 0x0000000000348947 */ /* 0x000fec0003800000 */
[----:B------:R-:W-:-:S13]  /*0aa0*/  FSETP.GTU.FTZ.AND P0, PT, |R0|, +INF , PT ;  /* 0x7f8000000000780b */ /* 0x000fda0003f1c200 */
[----:B------:R-:W-:Y:S01]  /*0ab0*/  @P0 FADD.FTZ R4, R0, 1 ;  /* 0x3f80000000040421 */ /* 0x000fe20000010000 */
[----:B------:R-:W-:Y:S06]  /*0ac0*/  @P0 BRA `(.L_x_113) ;  /* 0x0000000000280947 */ /* 0x000fec0003800000 */
[----:B------:R-:W-:-:S13]  /*0ad0*/  FSETP.NEU.FTZ.AND P0, PT, |R0|, +INF , PT ;  /* 0x7f8000000000780b */ /* 0x000fda0003f1d200 */
[----:B------:R-:W-:-:S04]  /*0ae0*/  @P0 FFMA R5, R0, 1.84467440737095516160e+19, RZ ;  /* 0x5f80000000050823 */ /* 0x000fc800000000ff */
[----:B------:R-:W0:Y:S02]  /*0af0*/  @P0 MUFU.RSQ R4, R5 ;  /* 0x0000000500040308 */ /* 0x000e240000001400 */
[----:B0-----:R-:W-:Y:S01]  /*0b00*/  @P0 FMUL.FTZ R6, R5, R4 ;  /* 0x0000000405060220 */ /* 0x001fe20000410000 */
[----:B------:R-:W-:Y:S01]  /*0b10*/  @P0 FMUL.FTZ R8, R4, 0.5 ;  /* 0x3f00000004080820 */ /* 0x000fe20000410000 */
[----:B------:R-:W-:Y:S02]  /*0b20*/  @!P0 MOV R4, R0 ;  /* 0x0000000000048202 */ /* 0x000fe40000000f00 */
[----:B------:R-:W-:-:S04]  /*0b30*/  @P0 FADD.FTZ R7, -R6, -RZ ;  /* 0x800000ff06070221 */ /* 0x000fc80000010100 */
[----:B------:R-:W-:-:S04]  /*0b40*/  @P0 FFMA R7, R6, R7, R5 ;  /* 0x0000000706070223 */ /* 0x000fc80000000005 */
[----:B------:R-:W-:-:S04]  /*0b50*/  @P0 FFMA R7, R7, R8, R6 ;  /* 0x0000000807070223 */ /* 0x000fc80000000006 */
[----:B------:R-:W-:-:S07]  /*0b60*/  @P0 FMUL.FTZ R4, R7, 2.3283064365386962891e-10 ;  /* 0x2f80000007040820 */ /* 0x000fce0000410000 */
.L_x_113:
[----:B------:R-:W-:Y:S01]  /*0b70*/  HFMA2 R5, -RZ, RZ, 0, 0 ;  /* 0x00000000ff057431 */ /* 0x000fe200000001ff */
[----:B------:R-:W-:Y:S02]  /*0b80*/  MOV R7, R4 ;  /* 0x0000000400077202 */ /* 0x000fe40000000f00 */
[----:B------:R-:W-:-:S04]  /*0b90*/  MOV R4, R9 ;  /* 0x0000000900047202 */ /* 0x000fc80000000f00 */
[----:B------:R-:W-:Y:S05]  /*0ba0*/  RET.REL.NODEC R4 `(_Z9ICDKernelPfS_ii) ;  /* 0xfffffff404147950 */ /* 0x000fea0003c3ffff */
.L_x_114:
        /* <DEDUP_REMOVED lines=13> */
.L_x_116:


//--------------------- .nv.shared._Z12updateKernelPfPiS_S_ii --------------------------
	.section	.nv.shared._Z12updateKernelPfPiS_S_ii,"aw",@nobits
	.sectionflags	@""
	.align	16
.nv.shared._Z12updateKernelPfPiS_S_ii:
	.zero		2048


//--------------------- .nv.shared.reserved.0     --------------------------
	.section	.nv.shared.reserved.0,"aw",@nobits
	.weak		__nv_reservedSMEM_offset_0_alias
	.size		__nv_reservedSMEM_offset_0_alias, 0, 64
	.other		__nv_reservedSMEM_offset_0_alias,@"STO_CUDA_RESERVED_SHARED STV_DEFAULT"
__nv_reservedSMEM_offset_0_alias:
	.zero		0
	.zero		64


//--------------------- .nv.shared._Z14labelingKernelPfS_S_PiS0_S_iii --------------------------
	.section	.nv.shared._Z14labelingKernelPfS_S_PiS0_S_iii,"aw",@nobits
	.sectionflags	@""
	.align	16
.nv.shared._Z14labelingKernelPfS_S_PiS0_S_iii:
	.zero		5024


//--------------------- .nv.shared._Z9ICDKernelPfS_ii --------------------------
	.section	.nv.shared._Z9ICDKernelPfS_ii,"aw",@nobits
	.sectionflags	@""
	.align	16
	.zero		1024


//--------------------- .nv.constant0._Z12updateKernelPfPiS_S_ii --------------------------
	.section	.nv.constant0._Z12updateKernelPfPiS_S_ii,"a",@progbits
	.sectionflags	@""
	.align	4
.nv.constant0._Z12updateKernelPfPiS_S_ii:
	.zero		936


//--------------------- .nv.constant0._Z14labelingKernelPfS_S_PiS0_S_iii --------------------------
	.section	.nv.constant0._Z14labelingKernelPfS_S_PiS0_S_iii,"a",@progbits
	.sectionflags	@""
	.align	4
.nv.constant0._Z14labelingKernelPfS_S_PiS0_S_iii:
	.zero		956


//--------------------- .nv.constant0._Z9ICDKernelPfS_ii --------------------------
	.section	.nv.constant0._Z9ICDKernelPfS_ii,"a",@progbits
	.sectionflags	@""
	.align	4
.nv.constant0._Z9ICDKernelPfS_ii:
	.zero		920


//--------------------- SYMBOLS --------------------------

	.type		.nv.reservedSmem.offset0,@object
	.size		.nv.reservedSmem.offset0,0x4
	.type		.nv.reservedSmem.cap,@object
	.size		.nv.reservedSmem.cap,0x4
